	.target	sm_100a

	.elftype	@"ET_EXEC"


//--------------------- .note.nv.tkinfo           --------------------------
	.section	.note.nv.tkinfo,"",@"SHT_NOTE"
	.sectionflags	@"SHF_NOTE_NV_TKINFO"
	.tkinfo
        /*0018*/ 	.word	0x00000002
        /*0030*/ 	.string	""
        /*0030*/ 	.string	"ptxas"
        /*0030*/ 	.string	"Cuda compilation tools, release 13.0, V13.0.88"
        /*0030*/ 	.string	"Build cuda_13.0.r13.0/compiler.36424714_0"
        /*0030*/ 	.string	"-arch sm_100a -m 64 "



//--------------------- .note.nv.cuinfo           --------------------------
	.section	.note.nv.cuinfo,"",@"SHT_NOTE"
	.sectionflags	@"SHF_NOTE_NV_CUINFO"
        /*0018*/ 	.short	0x0002
        /*001a*/ 	.short	0x0064
        /*001c*/ 	.short	0x0082
	.zero		2


//--------------------- .nv.info                  --------------------------
	.section	.nv.info,"",@"SHT_CUDA_INFO"
	.align	4


	//----- nvinfo : EIATTR_REGCOUNT
	.align		4
        /*0000*/ 	.byte	0x04, 0x2f
        /*0002*/ 	.short	(.L_16 - .L_15)
	.align		4
.L_15:
        /*0004*/ 	.word	index@(_ZN7cutlass13device_kernelINS_4gemm6kernel13GemmUniversalIN4cute5tupleIJiiiiEEENS1_10collective13CollectiveMmaINS1_35MainloopSm100TmaUmmaWarpSpecializedILi4ELi2ELi4ENS5_IJNS4_1CILi2EEENSA_ILi1EEESC_EEEEENS5_IJNSA_ILi64EEENSA_ILi112EEENSA_ILi256EEEEEENS_12float_e4m3_tENS5_IJlSC_lEEESJ_SK_NS4_8TiledMMAINS4_8MMA_AtomIJNS4_10MMA_TraitsINS4_19SM100_MMA_F8F6F4_SSEJSJ_SJ_fSF_SG_NS4_17integral_constantINS4_4UMMA5MajorELSR_0EEESS_NSP_INSQ_7ScaleInELST_0EEESU_EEEEEENS4_6LayoutINS5_IJSC_SC_SC_EEENS5_IJNSA_ILi0EEESZ_SZ_EEEEENS5_IJNS4_10UnderscoreES12_S12_EEEEENS4_13SM90_TMA_LOADENS4_14ComposedLayoutINS4_7SwizzleILi3ELi4ELi3EEENS4_18smem_ptr_flag_bitsILi8EEENSX_INS5_IJNSA_ILi8EEENSA_ILi128EEEEEENS5_IJS1C_SC_EEEEEEEvNS4_8identityENS4_23SM90_TMA_LOAD_MULTICASTES1G_vS1H_EENS_8epilogue10collective18CollectiveEpilogueINS1K_23Sm100TmaWarpSpecializedILi1ELi1ELi56ELb0ELb0EEEJSI_NS5_IJNSX_ISF_SC_EENSX_ISG_SC_EEEEESJ_SK_SJ_SK_NS1K_6fusion15FusionCallbacksIS1O_NS1S_17LinearCombinationISJ_fSJ_fLNS_15FloatRoundStyleE2EEESI_S1R_JEEENS4_5SM1004TMEM4LOAD25SM100_TMEM_LOAD_16dp32b8xES15_NS16_INS17_ILi0ELi4ELi3EEES1A_NSX_INS5_IJS1B_NSA_ILi16EEEEEENS5_IJS23_SC_EEEEEEENS4_39AutoVectorizingCopyWithAssumedAlignmentILi128EEENS4_14SM90_TMA_STOREES27_S29_S29_EEEvvEEEEvNT_6ParamsE)
        /*0008*/ 	.word	0x00000090


	//----- nvinfo : EIATTR_FRAME_SIZE
	.align		4
.L_16:
        /*000c*/ 	.byte	0x04, 0x11
        /*000e*/ 	.short	(.L_18 - .L_17)
	.align		4
.L_17:
        /*0010*/ 	.word	index@($__internal_2_$__cuda_sm10x_tcgen05_guardrail_trap_unallocated_columns_being_dealloced)
        /*0014*/ 	.word	0x00000000


	//----- nvinfo : EIATTR_FRAME_SIZE
	.align		4
.L_18:
        /*0018*/ 	.byte	0x04, 0x11
        /*001a*/ 	.short	(.L_20 - .L_19)
	.align		4
.L_19:
        /*001c*/ 	.word	index@($__internal_1_$__cuda_sm10x_tcgen05_guardrail_trap_phase_invalid_during_alloc)
        /*0020*/ 	.word	0x00000000


	//----- nvinfo : EIATTR_FRAME_SIZE
	.align		4
.L_20:
        /*0024*/ 	.byte	0x04, 0x11
        /*0026*/ 	.short	(.L_22 - .L_21)
	.align		4
.L_21:
        /*0028*/ 	.word	index@($__internal_0_$__cuda_sm10x_tcgen05_guardrail_trap_col_being_dealloced_not_returned_by_alloc)
        /*002c*/ 	.word	0x00000000


	//----- nvinfo : EIATTR_FRAME_SIZE
	.align		4
.L_22:
        /*0030*/ 	.byte	0x04, 0x11
        /*0032*/ 	.short	(.L_24 - .L_23)
	.align		4
.L_23:
        /*0034*/ 	.word	index@(_ZN7cutlass13device_kernelINS_4gemm6kernel13GemmUniversalIN4cute5tupleIJiiiiEEENS1_10collective13CollectiveMmaINS1_35MainloopSm100TmaUmmaWarpSpecializedILi4ELi2ELi4ENS5_IJNS4_1CILi2EEENSA_ILi1EEESC_EEEEENS5_IJNSA_ILi64EEENSA_ILi112EEENSA_ILi256EEEEEENS_12float_e4m3_tENS5_IJlSC_lEEESJ_SK_NS4_8TiledMMAINS4_8MMA_AtomIJNS4_10MMA_TraitsINS4_19SM100_MMA_F8F6F4_SSEJSJ_SJ_fSF_SG_NS4_17integral_constantINS4_4UMMA5MajorELSR_0EEESS_NSP_INSQ_7ScaleInELST_0EEESU_EEEEEENS4_6LayoutINS5_IJSC_SC_SC_EEENS5_IJNSA_ILi0EEESZ_SZ_EEEEENS5_IJNS4_10UnderscoreES12_S12_EEEEENS4_13SM90_TMA_LOADENS4_14ComposedLayoutINS4_7SwizzleILi3ELi4ELi3EEENS4_18smem_ptr_flag_bitsILi8EEENSX_INS5_IJNSA_ILi8EEENSA_ILi128EEEEEENS5_IJS1C_SC_EEEEEEEvNS4_8identityENS4_23SM90_TMA_LOAD_MULTICASTES1G_vS1H_EENS_8epilogue10collective18CollectiveEpilogueINS1K_23Sm100TmaWarpSpecializedILi1ELi1ELi56ELb0ELb0EEEJSI_NS5_IJNSX_ISF_SC_EENSX_ISG_SC_EEEEESJ_SK_SJ_SK_NS1K_6fusion15FusionCallbacksIS1O_NS1S_17LinearCombinationISJ_fSJ_fLNS_15FloatRoundStyleE2EEESI_S1R_JEEENS4_5SM1004TMEM4LOAD25SM100_TMEM_LOAD_16dp32b8xES15_NS16_INS17_ILi0ELi4ELi3EEES1A_NSX_INS5_IJS1B_NSA_ILi16EEEEEENS5_IJS23_SC_EEEEEEENS4_39AutoVectorizingCopyWithAssumedAlignmentILi128EEENS4_14SM90_TMA_STOREES27_S29_S29_EEEvvEEEEvNT_6ParamsE)
        /*0038*/ 	.word	0x00000000


	//----- nvinfo : EIATTR_MIN_STACK_SIZE
	.align		4
.L_24:
        /*003c*/ 	.byte	0x04, 0x12
        /*003e*/ 	.short	(.L_26 - .L_25)
	.align		4
.L_25:
        /*0040*/ 	.word	index@(_ZN7cutlass13device_kernelINS_4gemm6kernel13GemmUniversalIN4cute5tupleIJiiiiEEENS1_10collective13CollectiveMmaINS1_35MainloopSm100TmaUmmaWarpSpecializedILi4ELi2ELi4ENS5_IJNS4_1CILi2EEENSA_ILi1EEESC_EEEEENS5_IJNSA_ILi64EEENSA_ILi112EEENSA_ILi256EEEEEENS_12float_e4m3_tENS5_IJlSC_lEEESJ_SK_NS4_8TiledMMAINS4_8MMA_AtomIJNS4_10MMA_TraitsINS4_19SM100_MMA_F8F6F4_SSEJSJ_SJ_fSF_SG_NS4_17integral_constantINS4_4UMMA5MajorELSR_0EEESS_NSP_INSQ_7ScaleInELST_0EEESU_EEEEEENS4_6LayoutINS5_IJSC_SC_SC_EEENS5_IJNSA_ILi0EEESZ_SZ_EEEEENS5_IJNS4_10UnderscoreES12_S12_EEEEENS4_13SM90_TMA_LOADENS4_14ComposedLayoutINS4_7SwizzleILi3ELi4ELi3EEENS4_18smem_ptr_flag_bitsILi8EEENSX_INS5_IJNSA_ILi8EEENSA_ILi128EEEEEENS5_IJS1C_SC_EEEEEEEvNS4_8identityENS4_23SM90_TMA_LOAD_MULTICASTES1G_vS1H_EENS_8epilogue10collective18CollectiveEpilogueINS1K_23Sm100TmaWarpSpecializedILi1ELi1ELi56ELb0ELb0EEEJSI_NS5_IJNSX_ISF_SC_EENSX_ISG_SC_EEEEESJ_SK_SJ_SK_NS1K_6fusion15FusionCallbacksIS1O_NS1S_17LinearCombinationISJ_fSJ_fLNS_15FloatRoundStyleE2EEESI_S1R_JEEENS4_5SM1004TMEM4LOAD25SM100_TMEM_LOAD_16dp32b8xES15_NS16_INS17_ILi0ELi4ELi3EEES1A_NSX_INS5_IJS1B_NSA_ILi16EEEEEENS5_IJS23_SC_EEEEEEENS4_39AutoVectorizingCopyWithAssumedAlignmentILi128EEENS4_14SM90_TMA_STOREES27_S29_S29_EEEvvEEEEvNT_6ParamsE)
        /*0044*/ 	.word	0x00000000
.L_26:


//--------------------- .nv.compat                --------------------------
	.section	.nv.compat,"",@"SHT_CUDA_COMPAT_INFO"
	.align	4
        /*0000*/ 	.byte	0x02, 0x09, 0x01, 0x00, 0x02, 0x02, 0x02, 0x00, 0x02, 0x05, 0x05, 0x00, 0x03, 0x07, 0x01, 0x01
        /*0010*/ 	.byte	0x02, 0x03, 0x01, 0x00, 0x02, 0x06, 0x01, 0x00, 0x04, 0x0b, 0x08, 0x00, 0x09, 0x00, 0x00, 0x00
        /*0020*/ 	.byte	0x00, 0x00, 0x00, 0x00


//--------------------- .nv.info._ZN7cutlass13device_kernelINS_4gemm6kernel13GemmUniversalIN4cute5tupleIJiiiiEEENS1_10collective13CollectiveMmaINS1_35MainloopSm100TmaUmmaWarpSpecializedILi4ELi2ELi4ENS5_IJNS4_1CILi2EEENSA_ILi1EEESC_EEEEENS5_IJNSA_ILi64EEENSA_ILi112EEENSA_ILi256EEEEEENS_12float_e4m3_tENS5_IJlSC_lEEESJ_SK_NS4_8TiledMMAINS4_8MMA_AtomIJNS4_10MMA_TraitsINS4_19SM100_MMA_F8F6F4_SSEJSJ_SJ_fSF_SG_NS4_17integral_constantINS4_4UMMA5MajorELSR_0EEESS_NSP_INSQ_7ScaleInELST_0EEESU_EEEEEENS4_6LayoutINS5_IJSC_SC_SC_EEENS5_IJNSA_ILi0EEESZ_SZ_EEEEENS5_IJNS4_10UnderscoreES12_S12_EEEEENS4_13SM90_TMA_LOADENS4_14ComposedLayoutINS4_7SwizzleILi3ELi4ELi3EEENS4_18smem_ptr_flag_bitsILi8EEENSX_INS5_IJNSA_ILi8EEENSA_ILi128EEEEEENS5_IJS1C_SC_EEEEEEEvNS4_8identityENS4_23SM90_TMA_LOAD_MULTICASTES1G_vS1H_EENS_8epilogue10collective18CollectiveEpilogueINS1K_23Sm100TmaWarpSpecializedILi1ELi1ELi56ELb0ELb0EEEJSI_NS5_IJNSX_ISF_SC_EENSX_ISG_SC_EEEEESJ_SK_SJ_SK_NS1K_6fusion15FusionCallbacksIS1O_NS1S_17LinearCombinationISJ_fSJ_fLNS_15FloatRoundStyleE2EEESI_S1R_JEEENS4_5SM1004TMEM4LOAD25SM100_TMEM_LOAD_16dp32b8xES15_NS16_INS17_ILi0ELi4ELi3EEES1A_NSX_INS5_IJS1B_NSA_ILi16EEEEEENS5_IJS23_SC_EEEEEEENS4_39AutoVectorizingCopyWithAssumedAlignmentILi128EEENS4_14SM90_TMA_STOREES27_S29_S29_EEEvvEEEEvNT_6ParamsE --------------------------
	.section	.nv.info._ZN7cutlass13device_kernelINS_4gemm6kernel13GemmUniversalIN4cute5tupleIJiiiiEEENS1_10collective13CollectiveMmaINS1_35MainloopSm100TmaUmmaWarpSpecializedILi4ELi2ELi4ENS5_IJNS4_1CILi2EEENSA_ILi1EEESC_EEEEENS5_IJNSA_ILi64EEENSA_ILi112EEENSA_ILi256EEEEEENS_12float_e4m3_tENS5_IJlSC_lEEESJ_SK_NS4_8TiledMMAINS4_8MMA_AtomIJNS4_10MMA_TraitsINS4_19SM100_MMA_F8F6F4_SSEJSJ_SJ_fSF_SG_NS4_17integral_constantINS4_4UMMA5MajorELSR_0EEESS_NSP_INSQ_7ScaleInELST_0EEESU_EEEEEENS4_6LayoutINS5_IJSC_SC_SC_EEENS5_IJNSA_ILi0EEESZ_SZ_EEEEENS5_IJNS4_10UnderscoreES12_S12_EEEEENS4_13SM90_TMA_LOADENS4_14ComposedLayoutINS4_7SwizzleILi3ELi4ELi3EEENS4_18smem_ptr_flag_bitsILi8EEENSX_INS5_IJNSA_ILi8EEENSA_ILi128EEEEEENS5_IJS1C_SC_EEEEEEEvNS4_8identityENS4_23SM90_TMA_LOAD_MULTICASTES1G_vS1H_EENS_8epilogue10collective18CollectiveEpilogueINS1K_23Sm100TmaWarpSpecializedILi1ELi1ELi56ELb0ELb0EEEJSI_NS5_IJNSX_ISF_SC_EENSX_ISG_SC_EEEEESJ_SK_SJ_SK_NS1K_6fusion15FusionCallbacksIS1O_NS1S_17LinearCombinationISJ_fSJ_fLNS_15FloatRoundStyleE2EEESI_S1R_JEEENS4_5SM1004TMEM4LOAD25SM100_TMEM_LOAD_16dp32b8xES15_NS16_INS17_ILi0ELi4ELi3EEES1A_NSX_INS5_IJS1B_NSA_ILi16EEEEEENS5_IJS23_SC_EEEEEEENS4_39AutoVectorizingCopyWithAssumedAlignmentILi128EEENS4_14SM90_TMA_STOREES27_S29_S29_EEEvvEEEEvNT_6ParamsE,"",@"SHT_CUDA_INFO"
	.sectionflags	@""
	.align	4


	//----- nvinfo : EIATTR_CUDA_API_VERSION
	.align		4
        /*0000*/ 	.byte	0x04, 0x37
        /*0002*/ 	.short	(.L_28 - .L_27)
.L_27:
        /*0004*/ 	.word	0x00000082


	//----- nvinfo : EIATTR_KPARAM_INFO
	.align		4
.L_28:
        /*0008*/ 	.byte	0x04, 0x17
        /*000a*/ 	.short	(.L_30 - .L_29)
.L_29:
        /*000c*/ 	.word	0x00000000
        /*0010*/ 	.short	0x0000
        /*0012*/ 	.short	0x0000
        /*0014*/ 	.byte	0x00, 0xf0, 0x01, 0x20


	//----- nvinfo : EIATTR_AT_ENTRY_FRAGMENTS
	.align		4
.L_30:
        /*0018*/ 	.byte	0x04, 0x4f
        /*001a*/ 	.short	(.L_32 - .L_31)


	//   ....[0]....
.L_31:
        /*001c*/ 	.word	0x00000006


	//----- nvinfo : EIATTR_RESERVED_SMEM_USED
	.align		4
.L_32:
        /*0020*/ 	.byte	0x01, 0x41
	.zero		2


	//----- nvinfo : EIATTR_SPARSE_MMA_MASK
	.align		4
        /*0024*/ 	.byte	0x03, 0x50
        /*0026*/ 	.short	0x0000


	//----- nvinfo : EIATTR_TCGEN05_1CTA_USED
	.align		4
        /*0028*/ 	.byte	0x01, 0x51
	.zero		2


	//----- nvinfo : EIATTR_MAXREG_COUNT
	.align		4
        /*002c*/ 	.byte	0x03, 0x1b
        /*002e*/ 	.short	0x00ff


	//----- nvinfo : EIATTR_NUM_BARRIERS
	.align		4
        /*0030*/ 	.byte	0x02, 0x4c
        /*0032*/ 	.byte	0x07
	.zero		1


	//----- nvinfo : EIATTR_EXTERNS
	.align		4
        /*0034*/ 	.byte	0x04, 0x0f
        /*0036*/ 	.short	(.L_34 - .L_33)


	//   ....[0]....
	.align		4
.L_33:
        /*0038*/ 	.word	index@(__assertfail)


	//----- nvinfo : EIATTR_MERCURY_ISA_VERSION
	.align		4
.L_34:
        /*003c*/ 	.byte	0x03, 0x5f
        /*003e*/ 	.short	0x0101


	//----- nvinfo : EIATTR_INT_WARP_WIDE_INSTR_OFFSETS
	.align		4
        /*0040*/ 	.byte	0x04, 0x31
        /*0042*/ 	.short	(.L_36 - .L_35)


	//   ....[0]....
.L_35:
        /*0044*/ 	.word	0x00003f90


	//   ....[1]....
        /*0048*/ 	.word	0x00003fb0


	//   ....[2]....
        /*004c*/ 	.word	0x00003fe0


	//   ....[3]....
        /*0050*/ 	.word	0x00004be0


	//   ....[4]....
        /*0054*/ 	.word	0x00004bf0


	//   ....[5]....
        /*0058*/ 	.word	0x00004de0


	//   ....[6]....
        /*005c*/ 	.word	0x00004e00


	//   ....[7]....
        /*0060*/ 	.word	0x00004e20


	//   ....[8]....
        /*0064*/ 	.word	0x00004e40


	//   ....[9]....
        /*0068*/ 	.word	0x00004ee0


	//   ....[10]....
        /*006c*/ 	.word	0x00004f00


	//----- nvinfo : EIATTR_COOP_GROUP_MASK_REGIDS
	.align		4
.L_36:
        /*0070*/ 	.byte	0x04, 0x29
        /*0072*/ 	.short	(.L_38 - .L_37)


	//   ....[0]....
.L_37:
        /*0074*/ 	.word	0xffffffff


	//   ....[1]....
        /*0078*/ 	.word	0xffffffff


	//   ....[2]....
        /*007c*/ 	.word	0xffffffff


	//   ....[3]....
        /*0080*/ 	.word	0xffffffff


	//   ....[4]....
        /*0084*/ 	.word	0xffffffff


	//   ....[5]....
        /*0088*/ 	.word	0xffffffff


	//   ....[6]....
        /*008c*/ 	.word	0xffffffff


	//   ....[7]....
        /*0090*/ 	.word	0xffffffff


	//   ....[8]....
        /*0094*/ 	.word	0xffffffff


	//   ....[9]....
        /*0098*/ 	.word	0xffffffff


	//   ....[10]....
        /*009c*/ 	.word	0xffffffff


	//   ....[11]....
        /*00a0*/ 	.word	0xffffffff


	//   ....[12]....
        /*00a4*/ 	.word	0xffffffff


	//   ....[13]....
        /*00a8*/ 	.word	0xffffffff


	//----- nvinfo : EIATTR_COOP_GROUP_INSTR_OFFSETS
	.align		4
.L_38:
        /*00ac*/ 	.byte	0x04, 0x28
        /*00ae*/ 	.short	(.L_40 - .L_39)


	//   ....[0]....
.L_39:
        /*00b0*/ 	.word	0x00000080


	//   ....[1]....
        /*00b4*/ 	.word	0x000004d0


	//   ....[2]....
        /*00b8*/ 	.word	0x00000670


	//   ....[3]....
        /*00bc*/ 	.word	0x000007b0


	//   ....[4]....
        /*00c0*/ 	.word	0x000008b0


	//   ....[5]....
        /*00c4*/ 	.word	0x00000a20


	//   ....[6]....
        /*00c8*/ 	.word	0x00000bc0


	//   ....[7]....
        /*00cc*/ 	.word	0x00000d70


	//   ....[8]....
        /*00d0*/ 	.word	0x00002110


	//   ....[9]....
        /*00d4*/ 	.word	0x00002fd0


	//   ....[10]....
        /*00d8*/ 	.word	0x000031e0


	//   ....[11]....
        /*00dc*/ 	.word	0x00003210


	//   ....[12]....
        /*00e0*/ 	.word	0x00003e70


	//   ....[13]....
        /*00e4*/ 	.word	0x000040a0


	//----- nvinfo : EIATTR_VRC_CTA_INIT_COUNT
	.align		4
.L_40:
        /*00e8*/ 	.byte	0x02, 0x4a
        /*00ea*/ 	.byte	0x80
	.zero		1


	//----- nvinfo : EIATTR_SYSCALL_OFFSETS
	.align		4
        /*00ec*/ 	.byte	0x04, 0x46
        /*00ee*/ 	.short	(.L_42 - .L_41)


	//   ....[0]....
.L_41:
        /*00f0*/ 	.word	0x000060b0


	//   ....[1]....
        /*00f4*/ 	.word	0x00006230


	//   ....[2]....
        /*00f8*/ 	.word	0x000063b0


	//   ....[3]....
        /*00fc*/ 	.word	0x00006530


	//   ....[4]....
        /*0100*/ 	.word	0x000066b0


	//   ....[5]....
        /*0104*/ 	.word	0x00006830


	//   ....[6]....
        /*0108*/ 	.word	0x000069b0


	//----- nvinfo : EIATTR_MBARRIER_INSTR_OFFSETS
	.align		4
.L_42:
        /*010c*/ 	.byte	0x04, 0x39
        /*010e*/ 	.short	(.L_44 - .L_43)


	//   ....[0]....
.L_43:
        /*0110*/ 	.word	0x000005e0
        /*0114*/ 	.word	0x000000ff
        /*0118*/ 	.word	0x00000000
        /*011c*/ 	.short	0x0100
        /*011e*/ 	.byte	0x04
	.zero		1


	//   ....[1]....
        /*0120*/ 	.word	0x000005f0
        /*0124*/ 	.word	0x000000ff
        /*0128*/ 	.word	0x00000020
        /*012c*/ 	.short	0x0100
        /*012e*/ 	.byte	0x04
	.zero		1


	//   ....[2]....
        /*0130*/ 	.word	0x00000600
        /*0134*/ 	.word	0x000000ff
        /*0138*/ 	.word	0x00000008
        /*013c*/ 	.short	0x0100
        /*013e*/ 	.byte	0x04
	.zero		1


	//   ....[3]....
        /*0140*/ 	.word	0x00000610
        /*0144*/ 	.word	0x000000ff
        /*0148*/ 	.word	0x00000028
        /*014c*/ 	.short	0x0100
        /*014e*/ 	.byte	0x04
	.zero		1


	//   ....[4]....
        /*0150*/ 	.word	0x00000620
        /*0154*/ 	.word	0x000000ff
        /*0158*/ 	.word	0x00000010
        /*015c*/ 	.short	0x0100
        /*015e*/ 	.byte	0x04
	.zero		1


	//   ....[5]....
        /*0160*/ 	.word	0x00000630
        /*0164*/ 	.word	0x000000ff
        /*0168*/ 	.word	0x00000030
        /*016c*/ 	.short	0x0100
        /*016e*/ 	.byte	0x04
	.zero		1


	//   ....[6]....
        /*0170*/ 	.word	0x00000640
        /*0174*/ 	.word	0x000000ff
        /*0178*/ 	.word	0x00000018
        /*017c*/ 	.short	0x0100
        /*017e*/ 	.byte	0x04
	.zero		1


	//   ....[7]....
        /*0180*/ 	.word	0x00000650
        /*0184*/ 	.word	0x000000ff
        /*0188*/ 	.word	0x00000038
        /*018c*/ 	.short	0x0100
        /*018e*/ 	.byte	0x04
	.zero		1


	//   ....[8]....
        /*0190*/ 	.word	0x00000780
        /*0194*/ 	.word	0x000000ff
        /*0198*/ 	.word	0x00000040
        /*019c*/ 	.short	0x0100
        /*019e*/ 	.byte	0x04
	.zero		1


	//   ....[9]....
        /*01a0*/ 	.word	0x00000790
        /*01a4*/ 	.word	0x000000ff
        /*01a8*/ 	.word	0x00000048
        /*01ac*/ 	.short	0x0100
        /*01ae*/ 	.byte	0x04
	.zero		1


	//   ....[10]....
        /*01b0*/ 	.word	0x00000880
        /*01b4*/ 	.word	0x000000ff
        /*01b8*/ 	.word	0x00000050
        /*01bc*/ 	.short	0x0100
        /*01be*/ 	.byte	0x04
	.zero		1


	//   ....[11]....
        /*01c0*/ 	.word	0x00000890
        /*01c4*/ 	.word	0x000000ff
        /*01c8*/ 	.word	0x00000058
        /*01cc*/ 	.short	0x0100
        /*01ce*/ 	.byte	0x04
	.zero		1


	//   ....[12]....
        /*01d0*/ 	.word	0x000009d0
        /*01d4*/ 	.word	0x000000ff
        /*01d8*/ 	.word	0x00000060
        /*01dc*/ 	.short	0x0100
        /*01de*/ 	.byte	0x04
	.zero		1


	//   ....[13]....
        /*01e0*/ 	.word	0x000009e0
        /*01e4*/ 	.word	0x000000ff
        /*01e8*/ 	.word	0x00000070
        /*01ec*/ 	.short	0x0100
        /*01ee*/ 	.byte	0x04
	.zero		1


	//   ....[14]....
        /*01f0*/ 	.word	0x000009f0
        /*01f4*/ 	.word	0x000000ff
        /*01f8*/ 	.word	0x00000068
        /*01fc*/ 	.short	0x0100
        /*01fe*/ 	.byte	0x04
	.zero		1


	//   ....[15]....
        /*0200*/ 	.word	0x00000a00
        /*0204*/ 	.word	0x000000ff
        /*0208*/ 	.word	0x00000078
        /*020c*/ 	.short	0x0100
        /*020e*/ 	.byte	0x04
	.zero		1


	//   ....[16]....
        /*0210*/ 	.word	0x00000b30
        /*0214*/ 	.word	0x000000ff
        /*0218*/ 	.word	0x00000080
        /*021c*/ 	.short	0x0100
        /*021e*/ 	.byte	0x04
	.zero		1


	//   ....[17]....
        /*0220*/ 	.word	0x00000b40
        /*0224*/ 	.word	0x000000ff
        /*0228*/ 	.word	0x000000a0
        /*022c*/ 	.short	0x0100
        /*022e*/ 	.byte	0x04
	.zero		1


	//   ....[18]....
        /*0230*/ 	.word	0x00000b50
        /*0234*/ 	.word	0x000000ff
        /*0238*/ 	.word	0x00000088
        /*023c*/ 	.short	0x0100
        /*023e*/ 	.byte	0x04
	.zero		1


	//   ....[19]....
        /*0240*/ 	.word	0x00000b60
        /*0244*/ 	.word	0x000000ff
        /*0248*/ 	.word	0x000000a8
        /*024c*/ 	.short	0x0100
        /*024e*/ 	.byte	0x04
	.zero		1


	//   ....[20]....
        /*0250*/ 	.word	0x00000b70
        /*0254*/ 	.word	0x000000ff
        /*0258*/ 	.word	0x00000090
        /*025c*/ 	.short	0x0100
        /*025e*/ 	.byte	0x04
	.zero		1


	//   ....[21]....
        /*0260*/ 	.word	0x00000b80
        /*0264*/ 	.word	0x000000ff
        /*0268*/ 	.word	0x000000b0
        /*026c*/ 	.short	0x0100
        /*026e*/ 	.byte	0x04
	.zero		1


	//   ....[22]....
        /*0270*/ 	.word	0x00000b90
        /*0274*/ 	.word	0x000000ff
        /*0278*/ 	.word	0x00000098
        /*027c*/ 	.short	0x0100
        /*027e*/ 	.byte	0x04
	.zero		1


	//   ....[23]....
        /*0280*/ 	.word	0x00000ba0
        /*0284*/ 	.word	0x000000ff
        /*0288*/ 	.word	0x000000b8
        /*028c*/ 	.short	0x0100
        /*028e*/ 	.byte	0x04
	.zero		1


	//   ....[24]....
        /*0290*/ 	.word	0x00000c90
        /*0294*/ 	.word	0x000000ff
        /*0298*/ 	.word	0x000000c0
        /*029c*/ 	.short	0x0100
        /*029e*/ 	.byte	0x04
	.zero		1


	//   ....[25]....
        /*02a0*/ 	.word	0x00000ca0
        /*02a4*/ 	.word	0x000000ff
        /*02a8*/ 	.word	0x000000d0
        /*02ac*/ 	.short	0x0100
        /*02ae*/ 	.byte	0x04
	.zero		1


	//   ....[26]....
        /*02b0*/ 	.word	0x00000cb0
        /*02b4*/ 	.word	0x000000ff
        /*02b8*/ 	.word	0x000000c8
        /*02bc*/ 	.short	0x0100
        /*02be*/ 	.byte	0x04
	.zero		1


	//   ....[27]....
        /*02c0*/ 	.word	0x00000cc0
        /*02c4*/ 	.word	0x000000ff
        /*02c8*/ 	.word	0x000000d8
        /*02cc*/ 	.short	0x0100
        /*02ce*/ 	.byte	0x04
	.zero		1


	//   ....[28]....
        /*02d0*/ 	.word	0x00001810
        /*02d4*/ 	.word	0x00000003
        /*02d8*/ 	.word	0x000000d0
        /*02dc*/ 	.short	0x010a
        /*02de*/ 	.byte	0xff
	.zero		1


	//   ....[29]....
        /*02e0*/ 	.word	0x00001840
        /*02e4*/ 	.word	0x00000003
        /*02e8*/ 	.word	0x000000c0
        /*02ec*/ 	.short	0x0101
        /*02ee*/ 	.byte	0xff
	.zero		1


	//   ....[30]....
        /*02f0*/ 	.word	0x00001910
        /*02f4*/ 	.word	0x000000ff
        /*02f8*/ 	.word	0x00000020
        /*02fc*/ 	.short	0x010a
        /*02fe*/ 	.byte	0x05
	.zero		1


	//   ....[31]....
        /*0300*/ 	.word	0x00001990
        /*0304*/ 	.word	0x000000ff
        /*0308*/ 	.word	0x00000020
        /*030c*/ 	.short	0x010a
        /*030e*/ 	.byte	0x21
	.zero		1


	//   ....[32]....
        /*0310*/ 	.word	0x00001b20
        /*0314*/ 	.word	0x000000ff
        /*0318*/ 	.word	0x00000020
        /*031c*/ 	.short	0x010a
        /*031e*/ 	.byte	0x05
	.zero		1


	//   ....[33]....
        /*0320*/ 	.word	0x00001d10
        /*0324*/ 	.word	0x000000ff
        /*0328*/ 	.word	0x00000058
        /*032c*/ 	.short	0x0101
        /*032e*/ 	.byte	0x0d
	.zero		1


	//   ....[34]....
        /*0330*/ 	.word	0x00001d30
        /*0334*/ 	.word	0x000000ff
        /*0338*/ 	.word	0x00000020
        /*033c*/ 	.short	0x010a
        /*033e*/ 	.byte	0x05
	.zero		1


	//   ....[35]....
        /*0340*/ 	.word	0x00001db0
        /*0344*/ 	.word	0x000000ff
        /*0348*/ 	.word	0x00000020
        /*034c*/ 	.short	0x010a
        /*034e*/ 	.byte	0x21
	.zero		1


	//   ....[36]....
        /*0350*/ 	.word	0x00001f40
        /*0354*/ 	.word	0x000000ff
        /*0358*/ 	.word	0x00000020
        /*035c*/ 	.short	0x010a
        /*035e*/ 	.byte	0x05
	.zero		1


	//   ....[37]....
        /*0360*/ 	.word	0x00002140
        /*0364*/ 	.word	0x00000003
        /*0368*/ 	.word	0x00000060
        /*036c*/ 	.short	0x010a
        /*036e*/ 	.byte	0xff
	.zero		1


	//   ....[38]....
        /*0370*/ 	.word	0x00002290
        /*0374*/ 	.word	0x00000000
        /*0378*/ 	.word	0x00000000
        /*037c*/ 	.short	0x0101
        /*037e*/ 	.byte	0xff
	.zero		1


	//   ....[39]....
        /*0380*/ 	.word	0x00002850
        /*0384*/ 	.word	0x000000ff
        /*0388*/ 	.word	0x00000000
        /*038c*/ 	.short	0x010a
        /*038e*/ 	.byte	0x04
	.zero		1


	//   ....[40]....
        /*0390*/ 	.word	0x000028e0
        /*0394*/ 	.word	0x000000ff
        /*0398*/ 	.word	0x00000000
        /*039c*/ 	.short	0x010a
        /*039e*/ 	.byte	0x05
	.zero		1


	//   ....[41]....
        /*03a0*/ 	.word	0x00002970
        /*03a4*/ 	.word	0x000000ff
        /*03a8*/ 	.word	0x00000000
        /*03ac*/ 	.short	0x010a
        /*03ae*/ 	.byte	0x05
	.zero		1


	//   ....[42]....
        /*03b0*/ 	.word	0x00002a10
        /*03b4*/ 	.word	0x00000000
        /*03b8*/ 	.word	0x00000000
        /*03bc*/ 	.short	0x010a
        /*03be*/ 	.byte	0xff
	.zero		1


	//   ....[43]....
        /*03c0*/ 	.word	0x00002b30
        /*03c4*/ 	.word	0x00000002
        /*03c8*/ 	.word	0x000000c0
        /*03cc*/ 	.short	0x010a
        /*03ce*/ 	.byte	0xff
	.zero		1


	//   ....[44]....
        /*03d0*/ 	.word	0x00002b90
        /*03d4*/ 	.word	0x00000004
        /*03d8*/ 	.word	0x00000000
        /*03dc*/ 	.short	0x0101
        /*03de*/ 	.byte	0xff
	.zero		1


	//   ....[45]....
        /*03e0*/ 	.word	0x00002bb0
        /*03e4*/ 	.word	0x000000ff
        /*03e8*/ 	.word	0x00000070
        /*03ec*/ 	.short	0x010a
        /*03ee*/ 	.byte	0x04
	.zero		1


	//   ....[46]....
        /*03f0*/ 	.word	0x00002cd0
        /*03f4*/ 	.word	0x00000002
        /*03f8*/ 	.word	0x00000060
        /*03fc*/ 	.short	0x010a
        /*03fe*/ 	.byte	0xff
	.zero		1


	//   ....[47]....
        /*0400*/ 	.word	0x00002de0
        /*0404*/ 	.word	0x00000002
        /*0408*/ 	.word	0x00000000
        /*040c*/ 	.short	0x0101
        /*040e*/ 	.byte	0xff
	.zero		1


	//   ....[48]....
        /*0410*/ 	.word	0x00002e70
        /*0414*/ 	.word	0x000000ff
        /*0418*/ 	.word	0x00000070
        /*041c*/ 	.short	0x0106
        /*041e*/ 	.byte	0x04
	.zero		1


	//   ....[49]....
        /*0420*/ 	.word	0x00002e90
        /*0424*/ 	.word	0x000000ff
        /*0428*/ 	.word	0x00000070
        /*042c*/ 	.short	0x010a
        /*042e*/ 	.byte	0x04
	.zero		1


	//   ....[50]....
        /*0430*/ 	.word	0x00002f20
        /*0434*/ 	.word	0x000000ff
        /*0438*/ 	.word	0x00000070
        /*043c*/ 	.short	0x0106
        /*043e*/ 	.byte	0x07
	.zero		1


	//   ....[51]....
        /*0440*/ 	.word	0x00002f60
        /*0444*/ 	.word	0x00000000
        /*0448*/ 	.word	0x00000070
        /*044c*/ 	.short	0x010a
        /*044e*/ 	.byte	0xff
	.zero		1


	//   ....[52]....
        /*0450*/ 	.word	0x00003530
        /*0454*/ 	.word	0x00000000
        /*0458*/ 	.word	0x00000060
        /*045c*/ 	.short	0x010a
        /*045e*/ 	.byte	0xff
	.zero		1


	//   ....[53]....
        /*0460*/ 	.word	0x00003630
        /*0464*/ 	.word	0x00000003
        /*0468*/ 	.word	0x00000000
        /*046c*/ 	.short	0x0101
        /*046e*/ 	.byte	0xff
	.zero		1


	//   ....[54]....
        /*0470*/ 	.word	0x00003640
        /*0474*/ 	.word	0x000000ff
        /*0478*/ 	.word	0x00000000
        /*047c*/ 	.short	0x010a
        /*047e*/ 	.byte	0x05
	.zero		1


	//   ....[55]....
        /*0480*/ 	.word	0x000036c0
        /*0484*/ 	.word	0x000000ff
        /*0488*/ 	.word	0x000000a0
        /*048c*/ 	.short	0x010a
        /*048e*/ 	.byte	0x2f
	.zero		1


	//   ....[56]....
        /*0490*/ 	.word	0x00003790
        /*0494*/ 	.word	0x000000ff
        /*0498*/ 	.word	0x00000000
        /*049c*/ 	.short	0x010a
        /*049e*/ 	.byte	0x07
	.zero		1


	//   ....[57]....
        /*04a0*/ 	.word	0x000038d0
        /*04a4*/ 	.word	0x000000ff
        /*04a8*/ 	.word	0x00000000
        /*04ac*/ 	.short	0x010a
        /*04ae*/ 	.byte	0x06
	.zero		1


	//   ....[58]....
        /*04b0*/ 	.word	0x00003ca0
        /*04b4*/ 	.word	0x000000ff
        /*04b8*/ 	.word	0x00000000
        /*04bc*/ 	.short	0x010a
        /*04be*/ 	.byte	0x04
	.zero		1


	//   ....[59]....
        /*04c0*/ 	.word	0x00003d30
        /*04c4*/ 	.word	0x000000ff
        /*04c8*/ 	.word	0x00000000
        /*04cc*/ 	.short	0x010a
        /*04ce*/ 	.byte	0x05
	.zero		1


	//   ....[60]....
        /*04d0*/ 	.word	0x00003dc0
        /*04d4*/ 	.word	0x000000ff
        /*04d8*/ 	.word	0x00000000
        /*04dc*/ 	.short	0x010a
        /*04de*/ 	.byte	0x05
	.zero		1


	//   ....[61]....
        /*04e0*/ 	.word	0x00003e50
        /*04e4*/ 	.word	0x000000ff
        /*04e8*/ 	.word	0x00000000
        /*04ec*/ 	.short	0x010a
        /*04ee*/ 	.byte	0x04
	.zero		1


	//   ....[62]....
        /*04f0*/ 	.word	0x00004340
        /*04f4*/ 	.word	0x00000003
        /*04f8*/ 	.word	0x00000060
        /*04fc*/ 	.short	0x010a
        /*04fe*/ 	.byte	0xff
	.zero		1


	//   ....[63]....
        /*0500*/ 	.word	0x000044b0
        /*0504*/ 	.word	0x00000000
        /*0508*/ 	.word	0x00000000
        /*050c*/ 	.short	0x0101
        /*050e*/ 	.byte	0xff
	.zero		1


	//   ....[64]....
        /*0510*/ 	.word	0x00004970
        /*0514*/ 	.word	0x000000ff
        /*0518*/ 	.word	0x00000058
        /*051c*/ 	.short	0x010a
        /*051e*/ 	.byte	0x15
	.zero		1


	//   ....[65]....
        /*0520*/ 	.word	0x00004b00
        /*0524*/ 	.word	0x000000ff
        /*0528*/ 	.word	0x00000048
        /*052c*/ 	.short	0x010a
        /*052e*/ 	.byte	0x15
	.zero		1


	//   ....[66]....
        /*0530*/ 	.word	0x00004f20
        /*0534*/ 	.word	0x000000ff
        /*0538*/ 	.word	0x00000040
        /*053c*/ 	.short	0x010b
        /*053e*/ 	.byte	0x15
	.zero		1


	//   ....[67]....
        /*0540*/ 	.word	0x00004f30
        /*0544*/ 	.word	0x000000ff
        /*0548*/ 	.word	0x00000000
        /*054c*/ 	.short	0x0101
        /*054e*/ 	.byte	0x32
	.zero		1


	//   ....[68]....
        /*0550*/ 	.word	0x00004f70
        /*0554*/ 	.word	0x00000000
        /*0558*/ 	.word	0x00000048
        /*055c*/ 	.short	0x010a
        /*055e*/ 	.byte	0xff
	.zero		1


	//   ....[69]....
        /*0560*/ 	.word	0x000051e0
        /*0564*/ 	.word	0x00000008
        /*0568*/ 	.word	0x00000060
        /*056c*/ 	.short	0x010a
        /*056e*/ 	.byte	0xff
	.zero		1


	//   ....[70]....
        /*0570*/ 	.word	0x00005360
        /*0574*/ 	.word	0x00000000
        /*0578*/ 	.word	0x00000000
        /*057c*/ 	.short	0x0101
        /*057e*/ 	.byte	0xff
	.zero		1


	//   ....[71]....
        /*0580*/ 	.word	0x00005be0
        /*0584*/ 	.word	0x000000ff
        /*0588*/ 	.word	0x00000040
        /*058c*/ 	.short	0x010a
        /*058e*/ 	.byte	0x2e
	.zero		1


	//   ....[72]....
        /*0590*/ 	.word	0x00005bf0
        /*0594*/ 	.word	0x000000ff
        /*0598*/ 	.word	0x00000080
        /*059c*/ 	.short	0x010a
        /*059e*/ 	.byte	0x2f
	.zero		1


	//   ....[73]....
        /*05a0*/ 	.word	0x00005c80
        /*05a4*/ 	.word	0x000000ff
        /*05a8*/ 	.word	0x00000040
        /*05ac*/ 	.short	0x010a
        /*05ae*/ 	.byte	0x2e
	.zero		1


	//   ....[74]....
        /*05b0*/ 	.word	0x00005ec0
        /*05b4*/ 	.word	0x000000ff
        /*05b8*/ 	.word	0x00000000
        /*05bc*/ 	.short	0x0101
        /*05be*/ 	.byte	0x04
	.zero		1


	//   ....[75]....
        /*05c0*/ 	.word	0x00005ee0
        /*05c4*/ 	.word	0x000000ff
        /*05c8*/ 	.word	0x00000080
        /*05cc*/ 	.short	0x010a
        /*05ce*/ 	.byte	0x2f
	.zero		1


	//   ....[76]....
        /*05d0*/ 	.word	0x00006bc0
        /*05d4*/ 	.word	0x000000ff
        /*05d8*/ 	.word	0x00000000
        /*05dc*/ 	.short	0x0101
        /*05de*/ 	.byte	0x04
	.zero		1


	//   ....[77]....
        /*05e0*/ 	.word	0x00007d00
        /*05e4*/ 	.word	0x00000003
        /*05e8*/ 	.word	0x000000d0
        /*05ec*/ 	.short	0x010a
        /*05ee*/ 	.byte	0xff
	.zero		1


	//   ....[78]....
        /*05f0*/ 	.word	0x00007d60
        /*05f4*/ 	.word	0x00000000
        /*05f8*/ 	.word	0x00000020
        /*05fc*/ 	.short	0x010a
        /*05fe*/ 	.byte	0xff
	.zero		1


	//   ....[79]....
        /*0600*/ 	.word	0x00007dc0
        /*0604*/ 	.word	0x00000000
        /*0608*/ 	.word	0x00000020
        /*060c*/ 	.short	0x010a
        /*060e*/ 	.byte	0xff
	.zero		1


	//   ....[80]....
        /*0610*/ 	.word	0x00007e10
        /*0614*/ 	.word	0x00000003
        /*0618*/ 	.word	0x00000060
        /*061c*/ 	.short	0x010a
        /*061e*/ 	.byte	0xff
	.zero		1


	//   ....[81]....
        /*0620*/ 	.word	0x00007e70
        /*0624*/ 	.word	0x00000000
        /*0628*/ 	.word	0x00000000
        /*062c*/ 	.short	0x010a
        /*062e*/ 	.byte	0xff
	.zero		1


	//   ....[82]....
        /*0630*/ 	.word	0x00007ed0
        /*0634*/ 	.word	0x00000000
        /*0638*/ 	.word	0x00000000
        /*063c*/ 	.short	0x010a
        /*063e*/ 	.byte	0xff
	.zero		1


	//   ....[83]....
        /*0640*/ 	.word	0x00007f30
        /*0644*/ 	.word	0x00000000
        /*0648*/ 	.word	0x00000000
        /*064c*/ 	.short	0x010a
        /*064e*/ 	.byte	0xff
	.zero		1


	//   ....[84]....
        /*0650*/ 	.word	0x00007f80
        /*0654*/ 	.word	0x00000002
        /*0658*/ 	.word	0x000000c0
        /*065c*/ 	.short	0x010a
        /*065e*/ 	.byte	0xff
	.zero		1


	//   ....[85]....
        /*0660*/ 	.word	0x00007fe0
        /*0664*/ 	.word	0x00000002
        /*0668*/ 	.word	0x00000070
        /*066c*/ 	.short	0x010a
        /*066e*/ 	.byte	0xff
	.zero		1


	//   ....[86]....
        /*0670*/ 	.word	0x00008030
        /*0674*/ 	.word	0x00000002
        /*0678*/ 	.word	0x00000060
        /*067c*/ 	.short	0x010a
        /*067e*/ 	.byte	0xff
	.zero		1


	//   ....[87]....
        /*0680*/ 	.word	0x00008090
        /*0684*/ 	.word	0x00000000
        /*0688*/ 	.word	0x00000070
        /*068c*/ 	.short	0x010a
        /*068e*/ 	.byte	0xff
	.zero		1


	//   ....[88]....
        /*0690*/ 	.word	0x000080e0
        /*0694*/ 	.word	0x00000000
        /*0698*/ 	.word	0x00000060
        /*069c*/ 	.short	0x010a
        /*069e*/ 	.byte	0xff
	.zero		1


	//   ....[89]....
        /*06a0*/ 	.word	0x00008140
        /*06a4*/ 	.word	0x00000003
        /*06a8*/ 	.word	0x000000a0
        /*06ac*/ 	.short	0x010a
        /*06ae*/ 	.byte	0xff
	.zero		1


	//   ....[90]....
        /*06b0*/ 	.word	0x000081a0
        /*06b4*/ 	.word	0x00000000
        /*06b8*/ 	.word	0x00000000
        /*06bc*/ 	.short	0x010a
        /*06be*/ 	.byte	0xff
	.zero		1


	//   ....[91]....
        /*06c0*/ 	.word	0x00008200
        /*06c4*/ 	.word	0x00000000
        /*06c8*/ 	.word	0x00000000
        /*06cc*/ 	.short	0x010a
        /*06ce*/ 	.byte	0xff
	.zero		1


	//   ....[92]....
        /*06d0*/ 	.word	0x00008260
        /*06d4*/ 	.word	0x00000000
        /*06d8*/ 	.word	0x00000000
        /*06dc*/ 	.short	0x010a
        /*06de*/ 	.byte	0xff
	.zero		1


	//   ....[93]....
        /*06e0*/ 	.word	0x000082c0
        /*06e4*/ 	.word	0x00000000
        /*06e8*/ 	.word	0x00000000
        /*06ec*/ 	.short	0x010a
        /*06ee*/ 	.byte	0xff
	.zero		1


	//   ....[94]....
        /*06f0*/ 	.word	0x00008320
        /*06f4*/ 	.word	0x00000000
        /*06f8*/ 	.word	0x00000000
        /*06fc*/ 	.short	0x010a
        /*06fe*/ 	.byte	0xff
	.zero		1


	//   ....[95]....
        /*0700*/ 	.word	0x00008370
        /*0704*/ 	.word	0x00000003
        /*0708*/ 	.word	0x00000060
        /*070c*/ 	.short	0x010a
        /*070e*/ 	.byte	0xff
	.zero		1


	//   ....[96]....
        /*0710*/ 	.word	0x000083d0
        /*0714*/ 	.word	0x00000000
        /*0718*/ 	.word	0x00000058
        /*071c*/ 	.short	0x010a
        /*071e*/ 	.byte	0xff
	.zero		1


	//   ....[97]....
        /*0720*/ 	.word	0x00008430
        /*0724*/ 	.word	0x00000003
        /*0728*/ 	.word	0x00000048
        /*072c*/ 	.short	0x010a
        /*072e*/ 	.byte	0xff
	.zero		1


	//   ....[98]....
        /*0730*/ 	.word	0x00008480
        /*0734*/ 	.word	0x00000008
        /*0738*/ 	.word	0x00000060
        /*073c*/ 	.short	0x010a
        /*073e*/ 	.byte	0xff
	.zero		1


	//   ....[99]....
        /*0740*/ 	.word	0x000084e0
        /*0744*/ 	.word	0x00000000
        /*0748*/ 	.word	0x00000040
        /*074c*/ 	.short	0x010a
        /*074e*/ 	.byte	0xff
	.zero		1


	//   ....[100]....
        /*0750*/ 	.word	0x00008540
        /*0754*/ 	.word	0x00000000
        /*0758*/ 	.word	0x00000080
        /*075c*/ 	.short	0x010a
        /*075e*/ 	.byte	0xff
	.zero		1


	//----- nvinfo : EIATTR_NUM_MBARRIERS
	.align		4
.L_44:
        /*0760*/ 	.byte	0x03, 0x38
        /*0762*/ 	.short	0x001c


	//----- nvinfo : EIATTR_EXIT_INSTR_OFFSETS
	.align		4
        /*0764*/ 	.byte	0x04, 0x1c
        /*0766*/ 	.short	(.L_46 - .L_45)


	//   ....[0]....
.L_45:
        /*0768*/ 	.word	0x00002a40


	//   ....[1]....
        /*076c*/ 	.word	0x00002f30


	//   ....[2]....
        /*0770*/ 	.word	0x00002f90


	//   ....[3]....
        /*0774*/ 	.word	0x000040b0


	//   ....[4]....
        /*0778*/ 	.word	0x00004fa0


	//   ....[5]....
        /*077c*/ 	.word	0x00004fe0


	//   ....[6]....
        /*0780*/ 	.word	0x00007cf0


	//----- nvinfo : EIATTR_MAX_THREADS
	.align		4
.L_46:
        /*0784*/ 	.byte	0x04, 0x05
        /*0786*/ 	.short	(.L_48 - .L_47)
.L_47:
        /*0788*/ 	.word	0x00000100
        /*078c*/ 	.word	0x00000001
        /*0790*/ 	.word	0x00000001


	//----- nvinfo : EIATTR_CRS_STACK_SIZE
	.align		4
.L_48:
        /*0794*/ 	.byte	0x04, 0x1e
        /*0796*/ 	.short	(.L_50 - .L_49)
.L_49:
        /*0798*/ 	.word	0x00000000


	//----- nvinfo : EIATTR_CBANK_PARAM_SIZE
	.align		4
.L_50:
        /*079c*/ 	.byte	0x03, 0x19
        /*079e*/ 	.short	0x0800


	//----- nvinfo : EIATTR_PARAM_CBANK
	.align		4
        /*07a0*/ 	.byte	0x04, 0x0a
        /*07a2*/ 	.short	(.L_52 - .L_51)
	.align		4
.L_51:
        /*07a4*/ 	.word	index@(.nv.constant0._ZN7cutlass13device_kernelINS_4gemm6kernel13GemmUniversalIN4cute5tupleIJiiiiEEENS1_10collective13CollectiveMmaINS1_35MainloopSm100TmaUmmaWarpSpecializedILi4ELi2ELi4ENS5_IJNS4_1CILi2EEENSA_ILi1EEESC_EEEEENS5_IJNSA_ILi64EEENSA_ILi112EEENSA_ILi256EEEEEENS_12float_e4m3_tENS5_IJlSC_lEEESJ_SK_NS4_8TiledMMAINS4_8MMA_AtomIJNS4_10MMA_TraitsINS4_19SM100_MMA_F8F6F4_SSEJSJ_SJ_fSF_SG_NS4_17integral_constantINS4_4UMMA5MajorELSR_0EEESS_NSP_INSQ_7ScaleInELST_0EEESU_EEEEEENS4_6LayoutINS5_IJSC_SC_SC_EEENS5_IJNSA_ILi0EEESZ_SZ_EEEEENS5_IJNS4_10UnderscoreES12_S12_EEEEENS4_13SM90_TMA_LOADENS4_14ComposedLayoutINS4_7SwizzleILi3ELi4ELi3EEENS4_18smem_ptr_flag_bitsILi8EEENSX_INS5_IJNSA_ILi8EEENSA_ILi128EEEEEENS5_IJS1C_SC_EEEEEEEvNS4_8identityENS4_23SM90_TMA_LOAD_MULTICASTES1G_vS1H_EENS_8epilogue10collective18CollectiveEpilogueINS1K_23Sm100TmaWarpSpecializedILi1ELi1ELi56ELb0ELb0EEEJSI_NS5_IJNSX_ISF_SC_EENSX_ISG_SC_EEEEESJ_SK_SJ_SK_NS1K_6fusion15FusionCallbacksIS1O_NS1S_17LinearCombinationISJ_fSJ_fLNS_15FloatRoundStyleE2EEESI_S1R_JEEENS4_5SM1004TMEM4LOAD25SM100_TMEM_LOAD_16dp32b8xES15_NS16_INS17_ILi0ELi4ELi3EEES1A_NSX_INS5_IJS1B_NSA_ILi16EEEEEENS5_IJS23_SC_EEEEEEENS4_39AutoVectorizingCopyWithAssumedAlignmentILi128EEENS4_14SM90_TMA_STOREES27_S29_S29_EEEvvEEEEvNT_6ParamsE)
        /*07a8*/ 	.short	0x0380
        /*07aa*/ 	.short	0x0800


	//----- nvinfo : EIATTR_SW_WAR
	.align		4
.L_52:
        /*07ac*/ 	.byte	0x04, 0x36
        /*07ae*/ 	.short	(.L_54 - .L_53)
.L_53:
        /*07b0*/ 	.word	0x00000008
.L_54:


//--------------------- .nv.callgraph             --------------------------
	.section	.nv.callgraph,"",@"SHT_CUDA_CALLGRAPH"
	.align	4
	.sectionentsize	8
	.align		4
        /*0000*/ 	.word	0x00000000
	.align		4
        /*0004*/ 	.word	0xffffffff
	.align		4
        /*0008*/ 	.word	index@(_ZN7cutlass13device_kernelINS_4gemm6kernel13GemmUniversalIN4cute5tupleIJiiiiEEENS1_10collective13CollectiveMmaINS1_35MainloopSm100TmaUmmaWarpSpecializedILi4ELi2ELi4ENS5_IJNS4_1CILi2EEENSA_ILi1EEESC_EEEEENS5_IJNSA_ILi64EEENSA_ILi112EEENSA_ILi256EEEEEENS_12float_e4m3_tENS5_IJlSC_lEEESJ_SK_NS4_8TiledMMAINS4_8MMA_AtomIJNS4_10MMA_TraitsINS4_19SM100_MMA_F8F6F4_SSEJSJ_SJ_fSF_SG_NS4_17integral_constantINS4_4UMMA5MajorELSR_0EEESS_NSP_INSQ_7ScaleInELST_0EEESU_EEEEEENS4_6LayoutINS5_IJSC_SC_SC_EEENS5_IJNSA_ILi0EEESZ_SZ_EEEEENS5_IJNS4_10UnderscoreES12_S12_EEEEENS4_13SM90_TMA_LOADENS4_14ComposedLayoutINS4_7SwizzleILi3ELi4ELi3EEENS4_18smem_ptr_flag_bitsILi8EEENSX_INS5_IJNSA_ILi8EEENSA_ILi128EEEEEENS5_IJS1C_SC_EEEEEEEvNS4_8identityENS4_23SM90_TMA_LOAD_MULTICASTES1G_vS1H_EENS_8epilogue10collective18CollectiveEpilogueINS1K_23Sm100TmaWarpSpecializedILi1ELi1ELi56ELb0ELb0EEEJSI_NS5_IJNSX_ISF_SC_EENSX_ISG_SC_EEEEESJ_SK_SJ_SK_NS1K_6fusion15FusionCallbacksIS1O_NS1S_17LinearCombinationISJ_fSJ_fLNS_15FloatRoundStyleE2EEESI_S1R_JEEENS4_5SM1004TMEM4LOAD25SM100_TMEM_LOAD_16dp32b8xES15_NS16_INS17_ILi0ELi4ELi3EEES1A_NSX_INS5_IJS1B_NSA_ILi16EEEEEENS5_IJS23_SC_EEEEEEENS4_39AutoVectorizingCopyWithAssumedAlignmentILi128EEENS4_14SM90_TMA_STOREES27_S29_S29_EEEvvEEEEvNT_6ParamsE)
	.align		4
        /*000c*/ 	.word	index@(__assertfail)
	.align		4
        /*0010*/ 	.word	0x00000000
	.align		4
        /*0014*/ 	.word	0xfffffffe
	.align		4
        /*0018*/ 	.word	0x00000000
	.align		4
        /*001c*/ 	.word	0xfffffffd
	.align		4
        /*0020*/ 	.word	0x00000000
	.align		4
        /*0024*/ 	.word	0xfffffffc


//--------------------- .nv.constant4             --------------------------
	.section	.nv.constant4,"a",@progbits
	.align	8
	.align		8
.nv.constant4:
        /*0000*/ 	.dword	__assertfail
	.align		8
        /*0008*/ 	.dword	__unnamed_1
	.align		8
        /*0010*/ 	.dword	_ZN40_INTERNAL_867c907d_4_k_cu_86152988_340034cuda3std3__45__cpo5beginE
	.align		8
        /*0018*/ 	.dword	_ZN40_INTERNAL_867c907d_4_k_cu_86152988_340034cuda3std3__45__cpo3endE
	.align		8
        /*0020*/ 	.dword	_ZN40_INTERNAL_867c907d_4_k_cu_86152988_340034cuda3std3__45__cpo6cbeginE
	.align		8
        /*0028*/ 	.dword	_ZN40_INTERNAL_867c907d_4_k_cu_86152988_340034cuda3std3__45__cpo4cendE
	.align		8
        /*0030*/ 	.dword	_ZN40_INTERNAL_867c907d_4_k_cu_86152988_340034cuda3std3__442_GLOBAL__N__867c907d_4_k_cu_86152988_340036ignoreE
	.align		8
        /*0038*/ 	.dword	_ZN40_INTERNAL_867c907d_4_k_cu_86152988_340034cuda3std3__419piecewise_constructE
	.align		8
        /*0040*/ 	.dword	_ZN40_INTERNAL_867c907d_4_k_cu_86152988_340034cuda3std3__48in_placeE
	.align		8
        /*0048*/ 	.dword	_ZN40_INTERNAL_867c907d_4_k_cu_86152988_340034cuda3std6ranges3__45__cpo4swapE
	.align		8
        /*0050*/ 	.dword	_ZN40_INTERNAL_867c907d_4_k_cu_86152988_340034cuda3std6ranges3__45__cpo9iter_moveE
	.align		8
        /*0058*/ 	.dword	_ZN40_INTERNAL_867c907d_4_k_cu_86152988_340034cute7productE
	.align		8
        /*0060*/ 	.dword	_ZN40_INTERNAL_867c907d_4_k_cu_86152988_340034cute1_E
	.align		8
        /*0068*/ 	.dword	$str$25
	.align		8
        /*0070*/ 	.dword	$str$26


//--------------------- .text._ZN7cutlass13device_kernelINS_4gemm6kernel13GemmUniversalIN4cute5tupleIJiiiiEEENS1_10collective13CollectiveMmaINS1_35MainloopSm100TmaUmmaWarpSpecializedILi4ELi2ELi4ENS5_IJNS4_1CILi2EEENSA_ILi1EEESC_EEEEENS5_IJNSA_ILi64EEENSA_ILi112EEENSA_ILi256EEEEEENS_12float_e4m3_tENS5_IJlSC_lEEESJ_SK_NS4_8TiledMMAINS4_8MMA_AtomIJNS4_10MMA_TraitsINS4_19SM100_MMA_F8F6F4_SSEJSJ_SJ_fSF_SG_NS4_17integral_constantINS4_4UMMA5MajorELSR_0EEESS_NSP_INSQ_7ScaleInELST_0EEESU_EEEEEENS4_6LayoutINS5_IJSC_SC_SC_EEENS5_IJNSA_ILi0EEESZ_SZ_EEEEENS5_IJNS4_10UnderscoreES12_S12_EEEEENS4_13SM90_TMA_LOADENS4_14ComposedLayoutINS4_7SwizzleILi3ELi4ELi3EEENS4_18smem_ptr_flag_bitsILi8EEENSX_INS5_IJNSA_ILi8EEENSA_ILi128EEEEEENS5_IJS1C_SC_EEEEEEEvNS4_8identityENS4_23SM90_TMA_LOAD_MULTICASTES1G_vS1H_EENS_8epilogue10collective18CollectiveEpilogueINS1K_23Sm100TmaWarpSpecializedILi1ELi1ELi56ELb0ELb0EEEJSI_NS5_IJNSX_ISF_SC_EENSX_ISG_SC_EEEEESJ_SK_SJ_SK_NS1K_6fusion15FusionCallbacksIS1O_NS1S_17LinearCombinationISJ_fSJ_fLNS_15FloatRoundStyleE2EEESI_S1R_JEEENS4_5SM1004TMEM4LOAD25SM100_TMEM_LOAD_16dp32b8xES15_NS16_INS17_ILi0ELi4ELi3EEES1A_NSX_INS5_IJS1B_NSA_ILi16EEEEEENS5_IJS23_SC_EEEEEEENS4_39AutoVectorizingCopyWithAssumedAlignmentILi128EEENS4_14SM90_TMA_STOREES27_S29_S29_EEEvvEEEEvNT_6ParamsE --------------------------
	.section	.text._ZN7cutlass13device_kernelINS_4gemm6kernel13GemmUniversalIN4cute5tupleIJiiiiEEENS1_10collective13CollectiveMmaINS1_35MainloopSm100TmaUmmaWarpSpecializedILi4ELi2ELi4ENS5_IJNS4_1CILi2EEENSA_ILi1EEESC_EEEEENS5_IJNSA_ILi64EEENSA_ILi112EEENSA_ILi256EEEEEENS_12float_e4m3_tENS5_IJlSC_lEEESJ_SK_NS4_8TiledMMAINS4_8MMA_AtomIJNS4_10MMA_TraitsINS4_19SM100_MMA_F8F6F4_SSEJSJ_SJ_fSF_SG_NS4_17integral_constantINS4_4UMMA5MajorELSR_0EEESS_NSP_INSQ_7ScaleInELST_0EEESU_EEEEEENS4_6LayoutINS5_IJSC_SC_SC_EEENS5_IJNSA_ILi0EEESZ_SZ_EEEEENS5_IJNS4_10UnderscoreES12_S12_EEEEENS4_13SM90_TMA_LOADENS4_14ComposedLayoutINS4_7SwizzleILi3ELi4ELi3EEENS4_18smem_ptr_flag_bitsILi8EEENSX_INS5_IJNSA_ILi8EEENSA_ILi128EEEEEENS5_IJS1C_SC_EEEEEEEvNS4_8identityENS4_23SM90_TMA_LOAD_MULTICASTES1G_vS1H_EENS_8epilogue10collective18CollectiveEpilogueINS1K_23Sm100TmaWarpSpecializedILi1ELi1ELi56ELb0ELb0EEEJSI_NS5_IJNSX_ISF_SC_EENSX_ISG_SC_EEEEESJ_SK_SJ_SK_NS1K_6fusion15FusionCallbacksIS1O_NS1S_17LinearCombinationISJ_fSJ_fLNS_15FloatRoundStyleE2EEESI_S1R_JEEENS4_5SM1004TMEM4LOAD25SM100_TMEM_LOAD_16dp32b8xES15_NS16_INS17_ILi0ELi4ELi3EEES1A_NSX_INS5_IJS1B_NSA_ILi16EEEEEENS5_IJS23_SC_EEEEEEENS4_39AutoVectorizingCopyWithAssumedAlignmentILi128EEENS4_14SM90_TMA_STOREES27_S29_S29_EEEvvEEEEvNT_6ParamsE,"ax",@progbits
	.align	128
.text._ZN7cutlass13device_kernelINS_4gemm6kernel13GemmUniversalIN4cute5tupleIJiiiiEEENS1_10collective13CollectiveMmaINS1_35MainloopSm100TmaUmmaWarpSpecializedILi4ELi2ELi4ENS5_IJNS4_1CILi2EEENSA_ILi1EEESC_EEEEENS5_IJNSA_ILi64EEENSA_ILi112EEENSA_ILi256EEEEEENS_12float_e4m3_tENS5_IJlSC_lEEESJ_SK_NS4_8TiledMMAINS4_8MMA_AtomIJNS4_10MMA_TraitsINS4_19SM100_MMA_F8F6F4_SSEJSJ_SJ_fSF_SG_NS4_17integral_constantINS4_4UMMA5MajorELSR_0EEESS_NSP_INSQ_7ScaleInELST_0EEESU_EEEEEENS4_6LayoutINS5_IJSC_SC_SC_EEENS5_IJNSA_ILi0EEESZ_SZ_EEEEENS5_IJNS4_10UnderscoreES12_S12_EEEEENS4_13SM90_TMA_LOADENS4_14ComposedLayoutINS4_7SwizzleILi3ELi4ELi3EEENS4_18smem_ptr_flag_bitsILi8EEENSX_INS5_IJNSA_ILi8EEENSA_ILi128EEEEEENS5_IJS1C_SC_EEEEEEEvNS4_8identityENS4_23SM90_TMA_LOAD_MULTICASTES1G_vS1H_EENS_8epilogue10collective18CollectiveEpilogueINS1K_23Sm100TmaWarpSpecializedILi1ELi1ELi56ELb0ELb0EEEJSI_NS5_IJNSX_ISF_SC_EENSX_ISG_SC_EEEEESJ_SK_SJ_SK_NS1K_6fusion15FusionCallbacksIS1O_NS1S_17LinearCombinationISJ_fSJ_fLNS_15FloatRoundStyleE2EEESI_S1R_JEEENS4_5SM1004TMEM4LOAD25SM100_TMEM_LOAD_16dp32b8xES15_NS16_INS17_ILi0ELi4ELi3EEES1A_NSX_INS5_IJS1B_NSA_ILi16EEEEEENS5_IJS23_SC_EEEEEEENS4_39AutoVectorizingCopyWithAssumedAlignmentILi128EEENS4_14SM90_TMA_STOREES27_S29_S29_EEEvvEEEEvNT_6ParamsE:
        .type           _ZN7cutlass13device_kernelINS_4gemm6kernel13GemmUniversalIN4cute5tupleIJiiiiEEENS1_10collective13CollectiveMmaINS1_35MainloopSm100TmaUmmaWarpSpecializedILi4ELi2ELi4ENS5_IJNS4_1CILi2EEENSA_ILi1EEESC_EEEEENS5_IJNSA_ILi64EEENSA_ILi112EEENSA_ILi256EEEEEENS_12float_e4m3_tENS5_IJlSC_lEEESJ_SK_NS4_8TiledMMAINS4_8MMA_AtomIJNS4_10MMA_TraitsINS4_19SM100_MMA_F8F6F4_SSEJSJ_SJ_fSF_SG_NS4_17integral_constantINS4_4UMMA5MajorELSR_0EEESS_NSP_INSQ_7ScaleInELST_0EEESU_EEEEEENS4_6LayoutINS5_IJSC_SC_SC_EEENS5_IJNSA_ILi0EEESZ_SZ_EEEEENS5_IJNS4_10UnderscoreES12_S12_EEEEENS4_13SM90_TMA_LOADENS4_14ComposedLayoutINS4_7SwizzleILi3ELi4ELi3EEENS4_18smem_ptr_flag_bitsILi8EEENSX_INS5_IJNSA_ILi8EEENSA_ILi128EEEEEENS5_IJS1C_SC_EEEEEEEvNS4_8identityENS4_23SM90_TMA_LOAD_MULTICASTES1G_vS1H_EENS_8epilogue10collective18CollectiveEpilogueINS1K_23Sm100TmaWarpSpecializedILi1ELi1ELi56ELb0ELb0EEEJSI_NS5_IJNSX_ISF_SC_EENSX_ISG_SC_EEEEESJ_SK_SJ_SK_NS1K_6fusion15FusionCallbacksIS1O_NS1S_17LinearCombinationISJ_fSJ_fLNS_15FloatRoundStyleE2EEESI_S1R_JEEENS4_5SM1004TMEM4LOAD25SM100_TMEM_LOAD_16dp32b8xES15_NS16_INS17_ILi0ELi4ELi3EEES1A_NSX_INS5_IJS1B_NSA_ILi16EEEEEENS5_IJS23_SC_EEEEEEENS4_39AutoVectorizingCopyWithAssumedAlignmentILi128EEENS4_14SM90_TMA_STOREES27_S29_S29_EEEvvEEEEvNT_6ParamsE,@function
        .size           _ZN7cutlass13device_kernelINS_4gemm6kernel13GemmUniversalIN4cute5tupleIJiiiiEEENS1_10collective13CollectiveMmaINS1_35MainloopSm100TmaUmmaWarpSpecializedILi4ELi2ELi4ENS5_IJNS4_1CILi2EEENSA_ILi1EEESC_EEEEENS5_IJNSA_ILi64EEENSA_ILi112EEENSA_ILi256EEEEEENS_12float_e4m3_tENS5_IJlSC_lEEESJ_SK_NS4_8TiledMMAINS4_8MMA_AtomIJNS4_10MMA_TraitsINS4_19SM100_MMA_F8F6F4_SSEJSJ_SJ_fSF_SG_NS4_17integral_constantINS4_4UMMA5MajorELSR_0EEESS_NSP_INSQ_7ScaleInELST_0EEESU_EEEEEENS4_6LayoutINS5_IJSC_SC_SC_EEENS5_IJNSA_ILi0EEESZ_SZ_EEEEENS5_IJNS4_10UnderscoreES12_S12_EEEEENS4_13SM90_TMA_LOADENS4_14ComposedLayoutINS4_7SwizzleILi3ELi4ELi3EEENS4_18smem_ptr_flag_bitsILi8EEENSX_INS5_IJNSA_ILi8EEENSA_ILi128EEEEEENS5_IJS1C_SC_EEEEEEEvNS4_8identityENS4_23SM90_TMA_LOAD_MULTICASTES1G_vS1H_EENS_8epilogue10collective18CollectiveEpilogueINS1K_23Sm100TmaWarpSpecializedILi1ELi1ELi56ELb0ELb0EEEJSI_NS5_IJNSX_ISF_SC_EENSX_ISG_SC_EEEEESJ_SK_SJ_SK_NS1K_6fusion15FusionCallbacksIS1O_NS1S_17LinearCombinationISJ_fSJ_fLNS_15FloatRoundStyleE2EEESI_S1R_JEEENS4_5SM1004TMEM4LOAD25SM100_TMEM_LOAD_16dp32b8xES15_NS16_INS17_ILi0ELi4ELi3EEES1A_NSX_INS5_IJS1B_NSA_ILi16EEEEEENS5_IJS23_SC_EEEEEEENS4_39AutoVectorizingCopyWithAssumedAlignmentILi128EEENS4_14SM90_TMA_STOREES27_S29_S29_EEEvvEEEEvNT_6ParamsE,(.L_x_138 - _ZN7cutlass13device_kernelINS_4gemm6kernel13GemmUniversalIN4cute5tupleIJiiiiEEENS1_10collective13CollectiveMmaINS1_35MainloopSm100TmaUmmaWarpSpecializedILi4ELi2ELi4ENS5_IJNS4_1CILi2EEENSA_ILi1EEESC_EEEEENS5_IJNSA_ILi64EEENSA_ILi112EEENSA_ILi256EEEEEENS_12float_e4m3_tENS5_IJlSC_lEEESJ_SK_NS4_8TiledMMAINS4_8MMA_AtomIJNS4_10MMA_TraitsINS4_19SM100_MMA_F8F6F4_SSEJSJ_SJ_fSF_SG_NS4_17integral_constantINS4_4UMMA5MajorELSR_0EEESS_NSP_INSQ_7ScaleInELST_0EEESU_EEEEEENS4_6LayoutINS5_IJSC_SC_SC_EEENS5_IJNSA_ILi0EEESZ_SZ_EEEEENS5_IJNS4_10UnderscoreES12_S12_EEEEENS4_13SM90_TMA_LOADENS4_14ComposedLayoutINS4_7SwizzleILi3ELi4ELi3EEENS4_18smem_ptr_flag_bitsILi8EEENSX_INS5_IJNSA_ILi8EEENSA_ILi128EEEEEENS5_IJS1C_SC_EEEEEEEvNS4_8identityENS4_23SM90_TMA_LOAD_MULTICASTES1G_vS1H_EENS_8epilogue10collective18CollectiveEpilogueINS1K_23Sm100TmaWarpSpecializedILi1ELi1ELi56ELb0ELb0EEEJSI_NS5_IJNSX_ISF_SC_EENSX_ISG_SC_EEEEESJ_SK_SJ_SK_NS1K_6fusion15FusionCallbacksIS1O_NS1S_17LinearCombinationISJ_fSJ_fLNS_15FloatRoundStyleE2EEESI_S1R_JEEENS4_5SM1004TMEM4LOAD25SM100_TMEM_LOAD_16dp32b8xES15_NS16_INS17_ILi0ELi4ELi3EEES1A_NSX_INS5_IJS1B_NSA_ILi16EEEEEENS5_IJS23_SC_EEEEEEENS4_39AutoVectorizingCopyWithAssumedAlignmentILi128EEENS4_14SM90_TMA_STOREES27_S29_S29_EEEvvEEEEvNT_6ParamsE)
        .other          _ZN7cutlass13device_kernelINS_4gemm6kernel13GemmUniversalIN4cute5tupleIJiiiiEEENS1_10collective13CollectiveMmaINS1_35MainloopSm100TmaUmmaWarpSpecializedILi4ELi2ELi4ENS5_IJNS4_1CILi2EEENSA_ILi1EEESC_EEEEENS5_IJNSA_ILi64EEENSA_ILi112EEENSA_ILi256EEEEEENS_12float_e4m3_tENS5_IJlSC_lEEESJ_SK_NS4_8TiledMMAINS4_8MMA_AtomIJNS4_10MMA_TraitsINS4_19SM100_MMA_F8F6F4_SSEJSJ_SJ_fSF_SG_NS4_17integral_constantINS4_4UMMA5MajorELSR_0EEESS_NSP_INSQ_7ScaleInELST_0EEESU_EEEEEENS4_6LayoutINS5_IJSC_SC_SC_EEENS5_IJNSA_ILi0EEESZ_SZ_EEEEENS5_IJNS4_10UnderscoreES12_S12_EEEEENS4_13SM90_TMA_LOADENS4_14ComposedLayoutINS4_7SwizzleILi3ELi4ELi3EEENS4_18smem_ptr_flag_bitsILi8EEENSX_INS5_IJNSA_ILi8EEENSA_ILi128EEEEEENS5_IJS1C_SC_EEEEEEEvNS4_8identityENS4_23SM90_TMA_LOAD_MULTICASTES1G_vS1H_EENS_8epilogue10collective18CollectiveEpilogueINS1K_23Sm100TmaWarpSpecializedILi1ELi1ELi56ELb0ELb0EEEJSI_NS5_IJNSX_ISF_SC_EENSX_ISG_SC_EEEEESJ_SK_SJ_SK_NS1K_6fusion15FusionCallbacksIS1O_NS1S_17LinearCombinationISJ_fSJ_fLNS_15FloatRoundStyleE2EEESI_S1R_JEEENS4_5SM1004TMEM4LOAD25SM100_TMEM_LOAD_16dp32b8xES15_NS16_INS17_ILi0ELi4ELi3EEES1A_NSX_INS5_IJS1B_NSA_ILi16EEEEEENS5_IJS23_SC_EEEEEEENS4_39AutoVectorizingCopyWithAssumedAlignmentILi128EEENS4_14SM90_TMA_STOREES27_S29_S29_EEEvvEEEEvNT_6ParamsE,@"STO_CUDA_ENTRY STV_DEFAULT"
_ZN7cutlass13device_kernelINS_4gemm6kernel13GemmUniversalIN4cute5tupleIJiiiiEEENS1_10collective13CollectiveMmaINS1_35MainloopSm100TmaUmmaWarpSpecializedILi4ELi2ELi4ENS5_IJNS4_1CILi2EEENSA_ILi1EEESC_EEEEENS5_IJNSA_ILi64EEENSA_ILi112EEENSA_ILi256EEEEEENS_12float_e4m3_tENS5_IJlSC_lEEESJ_SK_NS4_8TiledMMAINS4_8MMA_AtomIJNS4_10MMA_TraitsINS4_19SM100_MMA_F8F6F4_SSEJSJ_SJ_fSF_SG_NS4_17integral_constantINS4_4UMMA5MajorELSR_0EEESS_NSP_INSQ_7ScaleInELST_0EEESU_EEEEEENS4_6LayoutINS5_IJSC_SC_SC_EEENS5_IJNSA_ILi0EEESZ_SZ_EEEEENS5_IJNS4_10UnderscoreES12_S12_EEEEENS4_13SM90_TMA_LOADENS4_14ComposedLayoutINS4_7SwizzleILi3ELi4ELi3EEENS4_18smem_ptr_flag_bitsILi8EEENSX_INS5_IJNSA_ILi8EEENSA_ILi128EEEEEENS5_IJS1C_SC_EEEEEEEvNS4_8identityENS4_23SM90_TMA_LOAD_MULTICASTES1G_vS1H_EENS_8epilogue10collective18CollectiveEpilogueINS1K_23Sm100TmaWarpSpecializedILi1ELi1ELi56ELb0ELb0EEEJSI_NS5_IJNSX_ISF_SC_EENSX_ISG_SC_EEEEESJ_SK_SJ_SK_NS1K_6fusion15FusionCallbacksIS1O_NS1S_17LinearCombinationISJ_fSJ_fLNS_15FloatRoundStyleE2EEESI_S1R_JEEENS4_5SM1004TMEM4LOAD25SM100_TMEM_LOAD_16dp32b8xES15_NS16_INS17_ILi0ELi4ELi3EEES1A_NSX_INS5_IJS1B_NSA_ILi16EEEEEENS5_IJS23_SC_EEEEEEENS4_39AutoVectorizingCopyWithAssumedAlignmentILi128EEENS4_14SM90_TMA_STOREES27_S29_S29_EEEvvEEEEvNT_6ParamsE:
[----:B------:R-:W1:Y:S01]  /*0000*/  LDC R1, c[0x0][0x37c] ;  /* 0x0000df00ff017b82 */ /* 0x000e620000000800 */
[----:B------:R-:W2:Y:S01]  /*0010*/  S2R R129, SR_TID.X ;  /* 0x0000000000817919 */ /* 0x000ea20000002100 */
[----:B------:R-:W3:Y:S01]  /*0020*/  LDCU.64 UR8, c[0x0][0x890] ;  /* 0x00011200ff0877ac */ /* 0x000ee20008000a00 */
[----:B------:R-:W-:Y:S02]  /*0030*/  PRMT R121, RZ, 0x7610, R121 ;  /* 0x00007610ff797816 */ /* 0x000fe40000000079 */
[----:B------:R-:W-:Y:S01]  /*0040*/  ELECT P3, URZ, PT ;  /* 0x0000000000ff782f */ /* 0x000fe20003860000 */
[----:B---3--:R-:W-:-:S04]  /*0050*/  UISETP.NE.U32.AND UP0, UPT, UR8, URZ, UPT ;  /* 0x000000ff0800728c */ /* 0x008fc8000bf05070 */
[----:B------:R-:W-:Y:S01]  /*0060*/  UISETP.NE.AND.EX UP0, UPT, UR9, URZ, UPT, UP0 ;  /* 0x000000ff0900728c */ /* 0x000fe2000bf05300 */
[----:B--2---:R-:W-:-:S05]  /*0070*/  SHF.R.U32.HI R122, RZ, 0x5, R129 ;  /* 0x00000005ff7a7819 */ /* 0x004fca0000011681 */
[----:B------:R-:W2:Y:S02]  /*0080*/  SHFL.IDX PT, R0, R122, RZ, 0x1f ;  /* 0x00001fff7a007589 */ /* 0x000ea400000e0000 */
[----:B--2---:R-:W-:Y:S01]  /*0090*/  R2UR UR20, R0 ;  /* 0x00000000001472ca */ /* 0x004fe200000e0000 */
[----:B-1----:R-:W-:-:S14]  /*00a0*/  BRA.U UP0, `(.L_x_0) ;  /* 0x0000000100307547 */ /* 0x002fdc000b800000 */
[----:B------:R-:W1:Y:S02]  /*00b0*/  LDCU.64 UR4, c[0x0][0x888] ;  /* 0x00011100ff0477ac */ /* 0x000e640008000a00 */
[----:B-1----:R-:W-:-:S04]  /*00c0*/  UISETP.NE.U32.AND UP0, UPT, UR4, URZ, UPT ;  /* 0x000000ff0400728c */ /* 0x002fc8000bf05070 */
[----:B------:R-:W-:-:S09]  /*00d0*/  UISETP.NE.AND.EX UP0, UPT, UR5, URZ, UPT, UP0 ;  /* 0x000000ff0500728c */ /* 0x000fd2000bf05300 */
[----:B------:R-:W-:Y:S05]  /*00e0*/  BRA.U !UP0, `(.L_x_1) ;  /* 0x0000000108187547 */ /* 0x000fea000b800000 */
[----:B------:R-:W1:Y:S01]  /*00f0*/  LDC.64 R2, c[0x0][0x888] ;  /* 0x00022200ff027b82 */ /* 0x000e620000000a00 */
[----:B------:R-:W1:Y:S02]  /*0100*/  LDCU.64 UR4, c[0x0][0x358] ;  /* 0x00006b00ff0477ac */ /* 0x000e640008000a00 */
[----:B-1----:R-:W2:Y:S01]  /*0110*/  LDG.E R0, desc[UR4][R2.64] ;  /* 0x0000000402007981 */ /* 0x002ea2000c1e1900 */
[----:B------:R-:W-:Y:S01]  /*0120*/  HFMA2 R121, -RZ, RZ, 0, 5.9604644775390625e-08 ;  /* 0x00000001ff797431 */ /* 0x000fe200000001ff */
[----:B--2---:R-:W-:Y:S01]  /*0130*/  R2UR UR45, R0 ;  /* 0x00000000002d72ca */ /* 0x004fe200000e0000 */
[----:B------:R-:W-:Y:S05]  /*0140*/  BRA `(.L_x_0) ;  /* 0x0000000000087947 */ /* 0x000fea0003800000 */
.L_x_1:
[----:B------:R-:W-:Y:S01]  /*0150*/  HFMA2 R121, -RZ, RZ, 0, 5.9604644775390625e-08 ;  /* 0x00000001ff797431 */ /* 0x000fe200000001ff */
[----:B------:R-:W1:Y:S02]  /*0160*/  LDCU UR45, c[0x0][0x880] ;  /* 0x00011000ff2d77ac */ /* 0x000e640008000800 */
.L_x_0:
[----:B------:R-:W2:Y:S02]  /*0170*/  LDCU.64 UR4, c[0x0][0x8b0] ;  /* 0x00011600ff0477ac */ /* 0x000ea40008000a00 */
[----:B--2---:R-:W-:-:S04]  /*0180*/  UISETP.NE.U32.AND UP0, UPT, UR4, URZ, UPT ;  /* 0x000000ff0400728c */ /* 0x004fc8000bf05070 */
[----:B------:R-:W-:-:S09]  /*0190*/  UISETP.NE.AND.EX UP0, UPT, UR5, URZ, UPT, UP0 ;  /* 0x000000ff0500728c */ /* 0x000fd2000bf05300 */
[----:B------:R-:W-:Y:S05]  /*01a0*/  BRA.U UP0, `(.L_x_2) ;  /* 0x0000000100247547 */ /* 0x000fea000b800000 */
[----:B------:R-:W2:Y:S02]  /*01b0*/  LDCU.64 UR4, c[0x0][0x8a8] ;  /* 0x00011500ff0477ac */ /* 0x000ea40008000a00 */
[----:B--2---:R-:W-:-:S04]  /*01c0*/  UISETP.NE.U32.AND UP0, UPT, UR4, URZ, UPT ;  /* 0x000000ff0400728c */ /* 0x004fc8000bf05070 */
[----:B------:R-:W-:-:S09]  /*01d0*/  UISETP.NE.AND.EX UP0, UPT, UR5, URZ, UPT, UP0 ;  /* 0x000000ff0500728c */ /* 0x000fd2000bf05300 */
[----:B------:R-:W-:Y:S05]  /*01e0*/  BRA.U !UP0, `(.L_x_3) ;  /* 0x0000000108107547 */ /* 0x000fea000b800000 */
[----:B------:R-:W2:Y:S01]  /*01f0*/  LDC.64 R16, c[0x0][0x8a8] ;  /* 0x00022a00ff107b82 */ /* 0x000ea20000000a00 */
[----:B------:R-:W2:Y:S02]  /*0200*/  LDCU.64 UR4, c[0x0][0x358] ;  /* 0x00006b00ff0477ac */ /* 0x000ea40008000a00 */
[----:B--2---:R2:W5:Y:S01]  /*0210*/  LDG.E R16, desc[UR4][R16.64] ;  /* 0x0000000410107981 */ /* 0x004562000c1e1900 */
[----:B------:R-:W-:Y:S05]  /*0220*/  BRA `(.L_x_2) ;  /* 0x0000000000047947 */ /* 0x000fea0003800000 */
.L_x_3:
[----:B------:R-:W3:Y:S02]  /*0230*/  LDC R16, c[0x0][0x8a0] ;  /* 0x00022800ff107b82 */ /* 0x000ee40000000800 */
.L_x_2:
[----:B------:R-:W-:Y:S01]  /*0240*/  IMAD.U32 R0, RZ, RZ, UR20 ;  /* 0x00000014ff007e24 */ /* 0x000fe2000f8e00ff */
[----:B------:R-:W-:Y:S04]  /*0250*/  BSSY.RECONVERGENT B0, `(.L_x_4) ;  /* 0x000000c000007945 */ /* 0x000fe80003800200 */
[C---:B------:R-:W-:Y:S02]  /*0260*/  ISETP.NE.OR P1, PT, R0.reuse, 0x1, !P3 ;  /* 0x000000010000780c */ /* 0x040fe40005f25670 */
[----:B------:R-:W-:-:S11]  /*0270*/  ISETP.NE.OR P0, PT, R0, 0x3, !P3 ;  /* 0x000000030000780c */ /* 0x000fd60005f05670 */
[----:B------:R-:W-:Y:S05]  /*0280*/  @P1 BRA `(.L_x_5) ;  /* 0x0000000000201947 */ /* 0x000fea0003800000 */
[----:B------:R-:W4:Y:S02]  /*0290*/  LDCU.64 UR4, c[0x0][0x348] ;  /* 0x00006900ff0477ac */ /* 0x000f240008000a00 */
[----:B----4-:R-:W-:Y:S02]  /*02a0*/  UIADD3 UR6, UP1, UPT, UR4, 0x80, URZ ;  /* 0x0000008004067890 */ /* 0x010fe4000ff3e0ff */
[----:B------:R-:W-:Y:S02]  /*02b0*/  UIADD3 UR4, UP0, UPT, UR4, 0x180, URZ ;  /* 0x0000018004047890 */ /* 0x000fe4000ff1e0ff */
[----:B------:R-:W-:Y:S02]  /*02c0*/  UIADD3.X UR7, UPT, UPT, URZ, UR5, URZ, UP1, !UPT ;  /* 0x00000005ff077290 */ /* 0x000fe40008ffe4ff */
[----:B------:R-:W-:-:S07]  /*02d0*/  UIADD3.X UR5, UPT, UPT, URZ, UR5, URZ, UP0, !UPT ;  /* 0x00000005ff057290 */ /* 0x000fce00087fe4ff */
[----:B------:R4:W-:Y:S02]  /*02e0*/  UTMACCTL.PF [UR6] ;  /* 0x00000000060079b9 */ /* 0x0009e40008040000 */
[----:B------:R4:W-:Y:S02]  /*02f0*/  UTMACCTL.PF [UR4] ;  /* 0x00000000040079b9 */ /* 0x0009e40008040000 */
[----:B----4-:R-:W-:Y:S01]  /*0300*/  NOP ;  /* 0x0000000000007918 */ /* 0x010fe20000000000 */
.L_x_5:
[----:B-1----:R-:W-:Y:S05]  /*0310*/  BSYNC.RECONVERGENT B0 ;  /* 0x0000000000007941 */ /* 0x002fea0003800200 */
.L_x_4:
[----:B------:R-:W-:Y:S04]  /*0320*/  BSSY.RECONVERGENT B0, `(.L_x_6) ;  /* 0x000000a000007945 */ /* 0x000fe80003800200 */
[----:B------:R-:W-:Y:S05]  /*0330*/  @P0 BRA `(.L_x_7) ;  /* 0x0000000000200947 */ /* 0x000fea0003800000 */
[----:B------:R-:W1:Y:S02]  /*0340*/  LDCU.64 UR4, c[0x0][0x348] ;  /* 0x00006900ff0477ac */ /* 0x000e640008000a00 */
[----:B-1----:R-:W-:Y:S02]  /*0350*/  UIADD3 UR6, UP1, UPT, UR4, 0x580, URZ ;  /* 0x0000058004067890 */ /* 0x002fe4000ff3e0ff */
[----:B------:R-:W-:Y:S02]  /*0360*/  UIADD3 UR4, UP0, UPT, UR4, 0x680, URZ ;  /* 0x0000068004047890 */ /* 0x000fe4000ff1e0ff */
[----:B------:R-:W-:Y:S02]  /*0370*/  UIADD3.X UR7, UPT, UPT, URZ, UR5, URZ, UP1, !UPT ;  /* 0x00000005ff077290 */ /* 0x000fe40008ffe4ff */
[----:B------:R-:W-:-:S07]  /*0380*/  UIADD3.X UR5, UPT, UPT, URZ, UR5, URZ, UP0, !UPT ;  /* 0x00000005ff057290 */ /* 0x000fce00087fe4ff */
[----:B------:R1:W-:Y:S02]  /*0390*/  UTMACCTL.PF [UR6] ;  /* 0x00000000060079b9 */ /* 0x0003e40008040000 */
[----:B------:R1:W-:Y:S02]  /*03a0*/  UTMACCTL.PF [UR4] ;  /* 0x00000000040079b9 */ /* 0x0003e40008040000 */
[----:B-1----:R-:W-:Y:S01]  /*03b0*/  NOP ;  /* 0x0000000000007918 */ /* 0x002fe20000000000 */
.L_x_7:
[----:B------:R-:W-:Y:S05]  /*03c0*/  BSYNC.RECONVERGENT B0 ;  /* 0x0000000000007941 */ /* 0x000fea0003800200 */
.L_x_6:
[----:B------:R-:W1:Y:S01]  /*03d0*/  LDCU.64 UR4, c[0x0][0x888] ;  /* 0x00011100ff0477ac */ /* 0x000e620008000a00 */
[----:B------:R-:W-:Y:S02]  /*03e0*/  UISETP.EQ.U32.AND UP1, UPT, UR8, URZ, UPT ;  /* 0x000000ff0800728c */ /* 0x000fe4000bf22070 */
[----:B------:R-:W-:Y:S02]  /*03f0*/  UPLOP3.LUT UP3, UPT, UPT, UPT, UPT, 0x80, 0x8 ;  /* 0x000000000008789c */ /* 0x000fe40003f6f070 */
[----:B-1----:R-:W-:-:S04]  /*0400*/  UISETP.NE.U32.AND UP0, UPT, UR4, URZ, UPT ;  /* 0x000000ff0400728c */ /* 0x002fc8000bf05070 */
[----:B------:R-:W-:-:S04]  /*0410*/  UISETP.NE.AND.EX UP2, UPT, UR5, URZ, UPT, UP0 ;  /* 0x000000ff0500728c */ /* 0x000fc8000bf45300 */
[----:B------:R-:W-:-:S04]  /*0420*/  UISETP.EQ.OR.EX UP4, UPT, UR9, URZ, !UP2, UP1 ;  /* 0x000000ff0900728c */ /* 0x000fc8000d782710 */
[----:B------:R-:W-:-:S05]  /*0430*/  UP2UR UR61, UPR, URZ, 0x10 ;  /* 0x00000010ff3d7883 */ /* 0x000fca0008000000 */
[----:B------:R-:W-:Y:S07]  /*0440*/  BRA.U !UP4, `(.L_x_8) ;  /* 0x000000010c207547 */ /* 0x000fee000b800000 */
[----:B------:R-:W-:Y:S01]  /*0450*/  UISETP.NE.U32.AND UP1, UPT, UR8, URZ, UPT ;  /* 0x000000ff0800728c */ /* 0x000fe2000bf25070 */
[----:B------:R-:W-:Y:S01]  /*0460*/  FSETP.NEU.AND P0, PT, RZ, UR45, PT ;  /* 0x0000002dff007c0b */ /* 0x000fe2000bf0d000 */
[----:B------:R-:W-:Y:S02]  /*0470*/  USEL UR4, URZ, 0xffffffff, UP2 ;  /* 0xffffffffff047887 */ /* 0x000fe40009000000 */
[----:B------:R-:W-:-:S10]  /*0480*/  UISETP.NE.AND.EX UP1, UPT, UR9, URZ, UPT, UP1 ;  /* 0x000000ff0900728c */ /* 0x000fd4000bf25310 */
[----:B------:R-:W-:Y:S01]  /*0490*/  VOTEU.ANY UP0, P0 ;  /* 0x0000000000ff7886 */ /* 0x000fe20000000100 */
[----:B------:R-:W-:-:S04]  /*04a0*/  @!UP1 USEL UR4, URZ, 0xffffffff, UP0 ;  /* 0xffffffffff049887 */ /* 0x000fc80008000000 */
[----:B------:R-:W-:-:S04]  /*04b0*/  ULOP3.LUT UR4, UR4, 0x1, URZ, 0xc0, !UPT ;  /* 0x0000000104047892 */ /* 0x000fc8000f8ec0ff */
[----:B------:R-:W-:-:S11]  /*04c0*/  UISETP.NE.U32.AND UP3, UPT, UR4, 0x1, UPT ;  /* 0x000000010400788c */ /* 0x000fd6000bf65070 */
.L_x_8:
[----:B------:R-:W1:Y:S01]  /*04d0*/  SHFL.IDX PT, R2, R122, RZ, 0x1f ;  /* 0x00001fff7a027589 */ /* 0x000e6200000e0000 */
[----:B------:R-:W-:Y:S01]  /*04e0*/  UISETP.NE.AND UP5, UPT, UR20, 0x2, UPT ;  /* 0x000000021400788c */ /* 0x000fe2000bfa5270 */
[----:B-1----:R-:W-:-:S13]  /*04f0*/  ISETP.NE.AND P0, PT, R2, RZ, PT ;  /* 0x000000ff0200720c */ /* 0x002fda0003f05270 */
[----:B------:R-:W-:Y:S05]  /*0500*/  @P0 BRA `(.L_x_9) ;  /* 0x0000000000580947 */ /* 0x000fea0003800000 */
[----:B------:R-:W1:Y:S01]  /*0510*/  S2UR UR4, SR_CgaCtaId ;  /* 0x00000000000479c3 */ /* 0x000e620000008800 */
[----:B------:R-:W-:Y:S01]  /*0520*/  UMOV UR5, 0x400 ;  /* 0x0000040000057882 */ /* 0x000fe20000000000 */
[----:B------:R-:W-:Y:S01]  /*0530*/  UMOV UR8, 0x1 ;  /* 0x0000000100087882 */ /* 0x000fe20000000000 */
[----:B------:R-:W-:Y:S01]  /*0540*/  UMOV UR6, 0x2 ;  /* 0x0000000200067882 */ /* 0x000fe20000000000 */
[----:B------:R-:W-:-:S04]  /*0550*/  UIADD3 UR8, UPT, UPT, -UR8, 0x100000, URZ ;  /* 0x0010000008087890 */ /* 0x000fc8000fffe1ff */
[----:B------:R-:W-:Y:S02]  /*0560*/  USHF.L.U32 UR9, UR8, 0xb, URZ ;  /* 0x0000000b08097899 */ /* 0x000fe400080006ff */
[----:B------:R-:W-:Y:S02]  /*0570*/  USHF.L.U32 UR8, UR8, 0x1, URZ ;  /* 0x0000000108087899 */ /* 0x000fe400080006ff */
[----:B------:R-:W-:-:S04]  /*0580*/  UIADD3 UR6, UPT, UPT, -UR6, 0x100000, URZ ;  /* 0x0010000006067890 */ /* 0x000fc8000fffe1ff */
[----:B------:R-:W-:Y:S02]  /*0590*/  USHF.L.U32 UR7, UR6, 0xb, URZ ;  /* 0x0000000b06077899 */ /* 0x000fe400080006ff */
[----:B------:R-:W-:Y:S01]  /*05a0*/  USHF.L.U32 UR6, UR6, 0x1, URZ ;  /* 0x0000000106067899 */ /* 0x000fe200080006ff */
[----:B------:R-:W-:Y:S01]  /*05b0*/  ELECT P0, URZ, PT ;  /* 0x0000000000ff782f */ /* 0x000fe20003800000 */
[----:B-1----:R-:W-:Y:S01]  /*05c0*/  ULEA UR4, UR4, UR5, 0x18 ;  /* 0x0000000504047291 */ /* 0x002fe2000f8ec0ff */
[----:B------:R-:W1:Y:S11]  /*05d0*/  FENCE.VIEW.ASYNC.S ;  /* 0x00000000000073c6 */ /* 0x000e760000000000 */
[----:B-1----:R1:W4:Y:S01]  /*05e0*/  SYNCS.EXCH.64 URZ, [UR4], UR8 ;  /* 0x0000000804ff75b2 */ /* 0x0023220008000100 */
[----:B------:R1:W1:Y:S01]  /*05f0*/  SYNCS.EXCH.64 URZ, [UR4+0x20], UR6 ;  /* 0x0000200604ff75b2 */ /* 0x0002620008000100 */
[----:B------:R1:W1:Y:S01]  /*0600*/  SYNCS.EXCH.64 URZ, [UR4+0x8], UR8 ;  /* 0x0000080804ff75b2 */ /* 0x0002620008000100 */
[----:B------:R1:W1:Y:S01]  /*0610*/  SYNCS.EXCH.64 URZ, [UR4+0x28], UR6 ;  /* 0x0000280604ff75b2 */ /* 0x0002620008000100 */
[----:B------:R1:W1:Y:S01]  /*0620*/  SYNCS.EXCH.64 URZ, [UR4+0x10], UR8 ;  /* 0x0000100804ff75b2 */ /* 0x0002620008000100 */
[----:B------:R1:W1:Y:S01]  /*0630*/  SYNCS.EXCH.64 URZ, [UR4+0x30], UR6 ;  /* 0x0000300604ff75b2 */ /* 0x0002620008000100 */
[----:B------:R1:W1:Y:S01]  /*0640*/  SYNCS.EXCH.64 URZ, [UR4+0x18], UR8 ;  /* 0x0000180804ff75b2 */ /* 0x0002620008000100 */
[----:B------:R1:W1:Y:S01]  /*0650*/  SYNCS.EXCH.64 URZ, [UR4+0x38], UR6 ;  /* 0x0000380604ff75b2 */ /* 0x0002620008000100 */
[----:B------:R-:W-:Y:S01]  /*0660*/  NOP ;  /* 0x0000000000007918 */ /* 0x000fe20000000000 */
.L_x_9:
[----:B------:R-:W2:Y:S01]  /*0670*/  SHFL.IDX PT, R2, R122, RZ, 0x1f ;  /* 0x00001fff7a027589 */ /* 0x000ea200000e0000 */
[----:B------:R-:W-:Y:S01]  /*0680*/  NOP ;  /* 0x0000000000007918 */ /* 0x000fe20000000000 */
[----:B--2---:R-:W-:-:S13]  /*0690*/  ISETP.NE.AND P0, PT, R2, 0x1, PT ;  /* 0x000000010200780c */ /* 0x004fda0003f05270 */
[----:B------:R-:W-:Y:S05]  /*06a0*/  @P0 BRA `(.L_x_10) ;  /* 0x0000000000400947 */ /* 0x000fea0003800000 */
[----:B-1----:R-:W1:Y:S01]  /*06b0*/  S2UR UR4, SR_CgaCtaId ;  /* 0x00000000000479c3 */ /* 0x002e620000008800 */
        /* <DEDUP_REMOVED lines=12> */
[----:B-1----:R2:W1:Y:S01]  /*0780*/  SYNCS.EXCH.64 URZ, [UR4+0x40], UR8 ;  /* 0x0000400804ff75b2 */ /* 0x0024620008000100 */
[----:B------:R2:W1:Y:S02]  /*0790*/  SYNCS.EXCH.64 URZ, [UR4+0x48], UR6 ;  /* 0x0000480604ff75b2 */ /* 0x0004640008000100 */
[----:B--2---:R-:W-:Y:S01]  /*07a0*/  NOP ;  /* 0x0000000000007918 */ /* 0x004fe20000000000 */
.L_x_10:
[----:B------:R-:W2:Y:S01]  /*07b0*/  SHFL.IDX PT, R2, R122, RZ, 0x1f ;  /* 0x00001fff7a027589 */ /* 0x000ea200000e0000 */
[----:B------:R-:W-:Y:S01]  /*07c0*/  NOP ;  /* 0x0000000000007918 */ /* 0x000fe20000000000 */
[----:B--2---:R-:W-:-:S13]  /*07d0*/  ISETP.NE.AND P0, PT, R2, 0x3, PT ;  /* 0x000000030200780c */ /* 0x004fda0003f05270 */
[----:B------:R-:W-:Y:S05]  /*07e0*/  @P0 BRA `(.L_x_11) ;  /* 0x0000000000300947 */ /* 0x000fea0003800000 */
[----:B-1----:R-:W1:Y:S01]  /*07f0*/  S2UR UR4, SR_CgaCtaId ;  /* 0x00000000000479c3 */ /* 0x002e620000008800 */
[----:B------:R-:W-:Y:S01]  /*0800*/  UMOV UR5, 0x400 ;  /* 0x0000040000057882 */ /* 0x000fe20000000000 */
[----:B------:R-:W-:Y:S01]  /*0810*/  UMOV UR6, 0x20 ;  /* 0x0000002000067882 */ /* 0x000fe20000000000 */
[----:B------:R-:W-:Y:S01]  /*0820*/  ELECT P0, URZ, PT ;  /* 0x0000000000ff782f */ /* 0x000fe20003800000 */
[----:B------:R-:W-:-:S04]  /*0830*/  UIADD3 UR6, UPT, UPT, -UR6, 0x100000, URZ ;  /* 0x0010000006067890 */ /* 0x000fc8000fffe1ff */
[----:B------:R-:W-:Y:S02]  /*0840*/  USHF.L.U32 UR7, UR6, 0xb, URZ ;  /* 0x0000000b06077899 */ /* 0x000fe400080006ff */
[----:B------:R-:W-:Y:S02]  /*0850*/  USHF.L.U32 UR6, UR6, 0x1, URZ ;  /* 0x0000000106067899 */ /* 0x000fe400080006ff */
[----:B-1----:R-:W-:Y:S01]  /*0860*/  ULEA UR4, UR4, UR5, 0x18 ;  /* 0x0000000504047291 */ /* 0x002fe2000f8ec0ff */
[----:B------:R-:W1:Y:S11]  /*0870*/  FENCE.VIEW.ASYNC.S ;  /* 0x00000000000073c6 */ /* 0x000e760000000000 */
[----:B-1----:R2:W1:Y:S01]  /*0880*/  SYNCS.EXCH.64 URZ, [UR4+0x50], UR6 ;  /* 0x0000500604ff75b2 */ /* 0x0024620008000100 */
[----:B------:R2:W1:Y:S02]  /*0890*/  SYNCS.EXCH.64 URZ, [UR4+0x58], UR6 ;  /* 0x0000580604ff75b2 */ /* 0x0004640008000100 */
[----:B--2---:R-:W-:Y:S01]  /*08a0*/  NOP ;  /* 0x0000000000007918 */ /* 0x004fe20000000000 */
.L_x_11:
[----:B------:R-:W2:Y:S01]  /*08b0*/  SHFL.IDX PT, R2, R122, RZ, 0x1f ;  /* 0x00001fff7a027589 */ /* 0x000ea200000e0000 */
[----:B------:R-:W-:Y:S01]  /*08c0*/  NOP ;  /* 0x0000000000007918 */ /* 0x000fe20000000000 */
[----:B--2---:R-:W-:-:S13]  /*08d0*/  ISETP.NE.AND P0, PT, R2, 0x4, PT ;  /* 0x000000040200780c */ /* 0x004fda0003f05270 */
[----:B------:R-:W-:Y:S05]  /*08e0*/  @P0 BRA `(.L_x_12) ;  /* 0x00000000004c0947 */ /* 0x000fea0003800000 */
[----:B-1----:R-:W1:Y:S01]  /*08f0*/  S2UR UR4, SR_CgaCtaId ;  /* 0x00000000000479c3 */ /* 0x002e620000008800 */
[----:B------:R-:W-:Y:S01]  /*0900*/  UMOV UR6, 0x1e0 ;  /* 0x000001e000067882 */ /* 0x000fe20000000000 */
[----:B------:R-:W-:Y:S01]  /*0910*/  UMOV UR5, 0x400 ;  /* 0x0000040000057882 */ /* 0x000fe20000000000 */
[----:B------:R-:W-:Y:S01]  /*0920*/  USEL UR6, UR6, 0x1a0, UP3 ;  /* 0x000001a006067887 */ /* 0x000fe20009800000 */
[----:B------:R-:W-:Y:S01]  /*0930*/  UMOV UR8, 0x1 ;  /* 0x0000000100087882 */ /* 0x000fe20000000000 */
[----:B------:R-:W-:Y:S01]  /*0940*/  ELECT P0, URZ, PT ;  /* 0x0000000000ff782f */ /* 0x000fe20003800000 */
[----:B------:R-:W-:-:S04]  /*0950*/  UIADD3 UR8, UPT, UPT, -UR8, 0x100000, URZ ;  /* 0x0010000008087890 */ /* 0x000fc8000fffe1ff */
[----:B------:R-:W-:Y:S02]  /*0960*/  USHF.L.U32 UR9, UR8, 0xb, URZ ;  /* 0x0000000b08097899 */ /* 0x000fe400080006ff */
[----:B------:R-:W-:Y:S02]  /*0970*/  USHF.L.U32 UR8, UR8, 0x1, URZ ;  /* 0x0000000108087899 */ /* 0x000fe400080006ff */
[----:B------:R-:W-:-:S04]  /*0980*/  UIADD3 UR6, UPT, UPT, -UR6, 0x100000, URZ ;  /* 0x0010000006067890 */ /* 0x000fc8000fffe1ff */
[----:B------:R-:W-:Y:S02]  /*0990*/  USHF.L.U32 UR7, UR6, 0xb, URZ ;  /* 0x0000000b06077899 */ /* 0x000fe400080006ff */
[----:B------:R-:W-:Y:S02]  /*09a0*/  USHF.L.U32 UR6, UR6, 0x1, URZ ;  /* 0x0000000106067899 */ /* 0x000fe400080006ff */
[----:B-1----:R-:W-:Y:S01]  /*09b0*/  ULEA UR4, UR4, UR5, 0x18 ;  /* 0x0000000504047291 */ /* 0x002fe2000f8ec0ff */
[----:B------:R-:W1:Y:S11]  /*09c0*/  FENCE.VIEW.ASYNC.S ;  /* 0x00000000000073c6 */ /* 0x000e760000000000 */
[----:B-1----:R2:W1:Y:S01]  /*09d0*/  SYNCS.EXCH.64 URZ, [UR4+0x60], UR8 ;  /* 0x0000600804ff75b2 */ /* 0x0024620008000100 */
[----:B------:R2:W1:Y:S01]  /*09e0*/  SYNCS.EXCH.64 URZ, [UR4+0x70], UR6 ;  /* 0x0000700604ff75b2 */ /* 0x0004620008000100 */
[----:B------:R2:W1:Y:S01]  /*09f0*/  SYNCS.EXCH.64 URZ, [UR4+0x68], UR8 ;  /* 0x0000680804ff75b2 */ /* 0x0004620008000100 */
[----:B------:R2:W1:Y:S02]  /*0a00*/  SYNCS.EXCH.64 URZ, [UR4+0x78], UR6 ;  /* 0x0000780604ff75b2 */ /* 0x0004640008000100 */
[----:B--2---:R-:W-:Y:S01]  /*0a10*/  NOP ;  /* 0x0000000000007918 */ /* 0x004fe20000000000 */
.L_x_12:
        /* <DEDUP_REMOVED lines=18> */
[----:B------:R2:W1:Y:S01]  /*0b40*/  SYNCS.EXCH.64 URZ, [UR4+0xa0], UR6 ;  /* 0x0000a00604ff75b2 */ /* 0x0004620008000100 */
[----:B------:R2:W1:Y:S01]  /*0b50*/  SYNCS.EXCH.64 URZ, [UR4+0x88], UR8 ;  /* 0x0000880804ff75b2 */ /* 0x0004620008000100 */
[----:B------:R2:W1:Y:S01]  /*0b60*/  SYNCS.EXCH.64 URZ, [UR4+0xa8], UR6 ;  /* 0x0000a80604ff75b2 */ /* 0x0004620008000100 */
[----:B------:R2:W1:Y:S01]  /*0b70*/  SYNCS.EXCH.64 URZ, [UR4+0x90], UR8 ;  /* 0x0000900804ff75b2 */ /* 0x0004620008000100 */
[----:B------:R2:W1:Y:S01]  /*0b80*/  SYNCS.EXCH.64 URZ, [UR4+0xb0], UR6 ;  /* 0x0000b00604ff75b2 */ /* 0x0004620008000100 */
[----:B------:R2:W1:Y:S01]  /*0b90*/  SYNCS.EXCH.64 URZ, [UR4+0x98], UR8 ;  /* 0x0000980804ff75b2 */ /* 0x0004620008000100 */
[----:B------:R2:W1:Y:S02]  /*0ba0*/  SYNCS.EXCH.64 URZ, [UR4+0xb8], UR6 ;  /* 0x0000b80604ff75b2 */ /* 0x0004640008000100 */
[----:B--2---:R-:W-:Y:S01]  /*0bb0*/  NOP ;  /* 0x0000000000007918 */ /* 0x004fe20000000000 */
.L_x_13:
[----:B------:R-:W2:Y:S01]  /*0bc0*/  SHFL.IDX PT, R2, R122, RZ, 0x1f ;  /* 0x00001fff7a027589 */ /* 0x000ea200000e0000 */
[----:B------:R-:W1:Y:S01]  /*0bd0*/  S2UR UR50, SR_CgaCtaId ;  /* 0x00000000003279c3 */ /* 0x000e620000008800 */
[----:B------:R-:W-:Y:S01]  /*0be0*/  NOP ;  /* 0x0000000000007918 */ /* 0x000fe20000000000 */
[----:B--2---:R-:W-:-:S13]  /*0bf0*/  ISETP.NE.AND P0, PT, R2, 0x3, PT ;  /* 0x000000030200780c */ /* 0x004fda0003f05270 */
[----:B-1----:R-:W-:Y:S05]  /*0c00*/  @P0 BRA `(.L_x_14) ;  /* 0x0000000000340947 */ /* 0x002fea0003800000 */
[----:B------:R-:W-:Y:S01]  /*0c10*/  UMOV UR4, 0x400 ;  /* 0x0000040000047882 */ /* 0x000fe20000000000 */
[----:B------:R-:W-:Y:S01]  /*0c20*/  UMOV UR6, 0x20 ;  /* 0x0000002000067882 */ /* 0x000fe20000000000 */
[----:B------:R-:W-:Y:S02]  /*0c30*/  ULEA UR4, UR50, UR4, 0x18 ;  /* 0x0000000432047291 */ /* 0x000fe4000f8ec0ff */
[----:B------:R-:W-:-:S04]  /*0c40*/  UIADD3 UR6, UPT, UPT, -UR6, 0x100000, URZ ;  /* 0x0010000006067890 */ /* 0x000fc8000fffe1ff */
[----:B------:R-:W-:Y:S02]  /*0c50*/  USHF.L.U32 UR7, UR6, 0xb, URZ ;  /* 0x0000000b06077899 */ /* 0x000fe400080006ff */
[----:B------:R-:W-:Y:S01]  /*0c60*/  USHF.L.U32 UR6, UR6, 0x1, URZ ;  /* 0x0000000106067899 */ /* 0x000fe200080006ff */
[----:B------:R-:W-:Y:S01]  /*0c70*/  ELECT P0, URZ, PT ;  /* 0x0000000000ff782f */ /* 0x000fe20003800000 */
[----:B------:R-:W1:Y:S10]  /*0c80*/  FENCE.VIEW.ASYNC.S ;  /* 0x00000000000073c6 */ /* 0x000e740000000000 */
[----:B-1----:R1:W2:Y:S01]  /*0c90*/  SYNCS.EXCH.64 URZ, [UR4+0xc0], UR6 ;  /* 0x0000c00604ff75b2 */ /* 0x0022a20008000100 */
[----:B------:R1:W1:Y:S01]  /*0ca0*/  SYNCS.EXCH.64 URZ, [UR4+0xd0], UR6 ;  /* 0x0000d00604ff75b2 */ /* 0x0002620008000100 */
[----:B------:R1:W1:Y:S01]  /*0cb0*/  SYNCS.EXCH.64 URZ, [UR4+0xc8], UR6 ;  /* 0x0000c80604ff75b2 */ /* 0x0002620008000100 */
[----:B------:R1:W1:Y:S01]  /*0cc0*/  SYNCS.EXCH.64 URZ, [UR4+0xd8], UR6 ;  /* 0x0000d80604ff75b2 */ /* 0x0002620008000100 */
[----:B------:R-:W-:Y:S01]  /*0cd0*/  NOP ;  /* 0x0000000000007918 */ /* 0x000fe20000000000 */
.L_x_14:
[----:B-1----:R-:W1:Y:S01]  /*0ce0*/  LDCU UR4, c[0x0][0x36c] ;  /* 0x00006d80ff0477ac */ /* 0x002e620008000800 */
[----:B------:R-:W-:Y:S01]  /*0cf0*/  ISETP.NE.OR P3, PT, R0, 0x2, !P3 ;  /* 0x000000020000780c */ /* 0x000fe20005f65670 */
[----:B------:R-:W-:Y:S01]  /*0d00*/  NOP ;  /* 0x0000000000007918 */ /* 0x000fe20000000000 */
[----:B------:R-:W-:Y:S01]  /*0d10*/  LOP3.LUT R0, R129, 0x1f, RZ, 0xc0, !PT ;  /* 0x0000001f81007812 */ /* 0x000fe200078ec0ff */
[----:B------:R-:W-:Y:S02]  /*0d20*/  UISETP.NE.AND UP4, UPT, UR20, URZ, UPT ;  /* 0x000000ff1400728c */ /* 0x000fe4000bf85270 */
[----:B-1----:R-:W-:-:S09]  /*0d30*/  UISETP.EQ.U32.AND UP6, UPT, UR4, 0x1, UPT ;  /* 0x000000010400788c */ /* 0x002fd2000bfc2070 */
[----:B------:R-:W-:Y:S05]  /*0d40*/  BRA.U !UP6, `(.L_x_15) ;  /* 0x000000010e087547 */ /* 0x000fea000b800000 */
[----:B--2-4-:R-:W-:Y:S01]  /*0d50*/  UCGABAR_ARV ;  /* 0x00000000000079c7 */ /* 0x014fe20008000000 */
[----:B------:R-:W-:Y:S05]  /*0d60*/  BRA `(.L_x_16) ;  /* 0x0000000000047947 */ /* 0x000fea0003800000 */
.L_x_15:
[----:B--2-4-:R-:W-:Y:S01]  /*0d70*/  NOP ;  /* 0x0000000000007918 */ /* 0x014fe20000000000 */
.L_x_16:
[----:B------:R-:W1:Y:S01]  /*0d80*/  S2UR UR48, SR_CTAID.X ;  /* 0x00000000003079c3 */ /* 0x000e620000002500 */
[----:B------:R-:W-:-:S05]  /*0d90*/  CS2R.32 R124, SR_CgaSize ;  /* 0x00000000007c7805 */ /* 0x000fca0000008a00 */
[----:B------:R-:W-:-:S05]  /*0da0*/  IMAD R124, R124, -0xa0, RZ ;  /* 0xffffff607c7c7824 */ /* 0x000fca00078e02ff */
[----:B------:R-:W-:-:S14]  /*0db0*/  R2UR UR5, R124 ;  /* 0x000000007c0572ca */ /* 0x000fdc00000e0000 */
[----:B------:R-:W2:Y:S01]  /*0dc0*/  LDCU UR5, c[0x0][UR5+0x2b0] ;  /* 0x00005600050577ac */ /* 0x000ea20008000800 */
[----:B------:R-:W-:-:S05]  /*0dd0*/  CS2R.32 R124, SR_CgaSize ;  /* 0x00000000007c7805 */ /* 0x000fca0000008a00 */
[----:B------:R-:W-:-:S05]  /*0de0*/  IMAD R124, R124, -0xa0, RZ ;  /* 0xffffff607c7c7824 */ /* 0x000fca00078e02ff */
[----:B------:R-:W-:-:S14]  /*0df0*/  R2UR UR4, R124 ;  /* 0x000000007c0472ca */ /* 0x000fdc00000e0000 */
[----:B------:R-:W4:Y:S01]  /*0e00*/  LDCU UR4, c[0x0][UR4+0x2b4] ;  /* 0x00005680040477ac */ /* 0x000f220008000800 */
[----:B------:R-:W3:Y:S01]  /*0e10*/  S2UR UR49, SR_CTAID.Y ;  /* 0x00000000003179c3 */ /* 0x000ee20000002600 */
[----:B------:R-:W-:-:S05]  /*0e20*/  CS2R.32 R124, SR_CgaSize ;  /* 0x00000000007c7805 */ /* 0x000fca0000008a00 */
[----:B------:R-:W-:-:S05]  /*0e30*/  IMAD R124, R124, -0xa0, RZ ;  /* 0xffffff607c7c7824 */ /* 0x000fca00078e02ff */
[----:B------:R-:W-:-:S14]  /*0e40*/  R2UR UR7, R124 ;  /* 0x000000007c0772ca */ /* 0x000fdc00000e0000 */
[----:B------:R-:W4:Y:S01]  /*0e50*/  LDCU UR7, c[0x0][UR7+0x2a0] ;  /* 0x00005400070777ac */ /* 0x000f220008000800 */
[----:B------:R-:W-:-:S05]  /*0e60*/  CS2R.32 R124, SR_CgaSize ;  /* 0x00000000007c7805 */ /* 0x000fca0000008a00 */
[----:B------:R-:W-:-:S05]  /*0e70*/  IMAD R124, R124, -0xa0, RZ ;  /* 0xffffff607c7c7824 */ /* 0x000fca00078e02ff */
[----:B------:R-:W-:-:S14]  /*0e80*/  R2UR UR8, R124 ;  /* 0x000000007c0872ca */ /* 0x000fdc00000e0000 */
[----:B------:R-:W4:Y:S01]  /*0e90*/  LDCU UR8, c[0x0][UR8+0x2a4] ;  /* 0x00005480080877ac */ /* 0x000f220008000800 */
[----:B------:R-:W4:Y:S01]  /*0ea0*/  LDCU UR21, c[0x0][0xb24] ;  /* 0x00016480ff1577ac */ /* 0x000f220008000800 */
[----:B------:R-:W4:Y:S01]  /*0eb0*/  LDCU UR41, c[0x0][0xb24] ;  /* 0x00016480ff2977ac */ /* 0x000f220008000800 */
[----:B-1----:R-:W-:Y:S01]  /*0ec0*/  I2FP.F32.U32 R3, UR48 ;  /* 0x0000003000037c45 */ /* 0x002fe20008201000 */
[----:B------:R-:W1:Y:S04]  /*0ed0*/  LDCU UR23, c[0x0][0xb30] ;  /* 0x00016600ff1777ac */ /* 0x000e680008000800 */
[----:B--2---:R-:W-:Y:S01]  /*0ee0*/  FMUL R3, R3, UR5 ;  /* 0x0000000503037c20 */ /* 0x004fe20008400000 */
[----:B---3--:R-:W-:-:S05]  /*0ef0*/  I2FP.F32.U32 R2, UR49 ;  /* 0x0000003100027c45 */ /* 0x008fca0008201000 */
[----:B------:R-:W2:Y:S01]  /*0f00*/  F2I.U32.TRUNC.NTZ R3, R3 ;  /* 0x0000000300037305 */ /* 0x000ea2000020f000 */
[----:B----4-:R-:W-:Y:S01]  /*0f10*/  FMUL R2, R2, UR4 ;  /* 0x0000000402027c20 */ /* 0x010fe20008400000 */
[----:B------:R-:W-:-:S04]  /*0f20*/  ULOP3.LUT UR4, UR50, 0x1, URZ, 0xc0, !UPT ;  /* 0x0000000132047892 */ /* 0x000fc8000f8ec0ff */
[----:B------:R-:W-:Y:S02]  /*0f30*/  UISETP.NE.U32.AND UP0, UPT, UR4, 0x1, UPT ;  /* 0x000000010400788c */ /* 0x000fe4000bf05070 */
[----:B------:R-:W3:Y:S02]  /*0f40*/  F2I.U32.TRUNC.NTZ R2, R2 ;  /* 0x0000000200027305 */ /* 0x000ee4000020f000 */
[----:B------:R-:W-:Y:S01]  /*0f50*/  USEL UR4, URZ, 0x1c00, UP0 ;  /* 0x00001c00ff047887 */ /* 0x000fe20008000000 */
[----:B--2---:R-:W-:Y:S02]  /*0f60*/  R2UR UR6, R3 ;  /* 0x00000000030672ca */ /* 0x004fe400000e0000 */
[----:B---3--:R-:W-:Y:S02]  /*0f70*/  R2UR UR5, R2 ;  /* 0x00000000020572ca */ /* 0x008fe400000e0000 */
[----:B------:R-:W-:-:S09]  /*0f80*/  PRMT R2, RZ, 0x7610, R2 ;  /* 0x00007610ff027816 */ /* 0x000fd20000000002 */
[----:B------:R-:W-:-:S04]  /*0f90*/  UIADD3 UR6, UPT, UPT, -UR6, URZ, URZ ;  /* 0x000000ff06067290 */ /* 0x000fc8000fffe1ff */
[----:B------:R-:W-:Y:S02]  /*0fa0*/  UIMAD UR6, UR7, UR6, UR48 ;  /* 0x00000006070672a4 */ /* 0x000fe4000f8e0230 */
[----:B------:R-:W-:-:S04]  /*0fb0*/  UIADD3 UR5, UPT, UPT, -UR5, URZ, URZ ;  /* 0x000000ff05057290 */ /* 0x000fc8000fffe1ff */
[----:B------:R-:W-:Y:S01]  /*0fc0*/  IMAD.U32 R124, RZ, RZ, UR6 ;  /* 0x00000006ff7c7e24 */ /* 0x000fe2000f8e00ff */
[----:B------:R-:W-:-:S06]  /*0fd0*/  UIMAD UR5, UR8, UR5, UR49 ;  /* 0x00000005080572a4 */ /* 0x000fcc000f8e0231 */
[----:B------:R-:W-:Y:S01]  /*0fe0*/  IMAD.U32 R123, RZ, RZ, UR5 ;  /* 0x00000005ff7b7e24 */ /* 0x000fe2000f8e00ff */
[----:B-1----:R-:W-:Y:S06]  /*0ff0*/  BRA.U UP4, `(.L_x_17) ;  /* 0x00000001042c7547 */ /* 0x002fec000b800000 */
[----:B------:R-:W-:Y:S02]  /*1000*/  R2UR UR5, R123 ;  /* 0x000000007b0572ca */ /* 0x000fe400000e0000 */
[----:B------:R-:W-:-:S11]  /*1010*/  R2UR UR7, R124 ;  /* 0x000000007c0772ca */ /* 0x000fd600000e0000 */
[----:B------:R-:W-:-:S04]  /*1020*/  UISETP.NE.AND UP0, UPT, UR5, URZ, UPT ;  /* 0x000000ff0500728c */ /* 0x000fc8000bf05270 */
[----:B------:R-:W-:-:S04]  /*1030*/  UISETP.EQ.OR UP0, UPT, UR7, URZ, !UP0 ;  /* 0x000000ff0700728c */ /* 0x000fc8000c702670 */
[----:B------:R-:W-:Y:S02]  /*1040*/  USEL UR6, URZ, 0x1, !UP0 ;  /* 0x00000001ff067887 */ /* 0x000fe4000c000000 */
[----:B------:R-:W-:-:S04]  /*1050*/  UISETP.NE.AND UP0, UPT, UR5, URZ, UPT ;  /* 0x000000ff0500728c */ /* 0x000fc8000bf05270 */
[----:B------:R-:W-:Y:S02]  /*1060*/  USEL UR5, URZ, 0x2, UP0 ;  /* 0x00000002ff057887 */ /* 0x000fe40008000000 */
[----:B------:R-:W-:-:S04]  /*1070*/  UISETP.NE.AND UP0, UPT, UR7, 0x1, UPT ;  /* 0x000000010700788c */ /* 0x000fc8000bf05270 */
[----:B------:R-:W-:-:S04]  /*1080*/  USEL UR5, UR5, 0x2, UP0 ;  /* 0x0000000205057887 */ /* 0x000fc80008000000 */
[----:B------:R-:W-:-:S06]  /*1090*/  UIADD3 UR5, UPT, UPT, UR6, UR5, URZ ;  /* 0x0000000506057290 */ /* 0x000fcc000fffe0ff */
[----:B------:R-:W-:-:S07]  /*10a0*/  IMAD.U32 R2, RZ, RZ, UR5 ;  /* 0x00000005ff027e24 */ /* 0x000fce000f8e00ff */
.L_x_17:
[----:B------:R-:W1:Y:S01]  /*10b0*/  S2UR UR36, SR_CTAID.Z ;  /* 0x00000000002479c3 */ /* 0x000e620000002700 */
[----:B------:R-:W-:-:S09]  /*10c0*/  UISETP.GE.AND UP0, UPT, UR21, 0x1, UPT ;  /* 0x000000011500788c */ /* 0x000fd2000bf06270 */
[----:B------:R-:W-:Y:S05]  /*10d0*/  BRA.U !UP0, `(.L_x_18) ;  /* 0x0000000108d07547 */ /* 0x000fea000b800000 */
[----:B------:R-:W2:Y:S01]  /*10e0*/  LDCU.128 UR12, c[0x0][0xb10] ;  /* 0x00016200ff0c77ac */ /* 0x000ea20008000c00 */
[----:B------:R-:W3:Y:S01]  /*10f0*/  LDCU UR22, c[0x0][0xb0c] ;  /* 0x00016180ff1677ac */ /* 0x000ee20008000800 */
[----:B------:R-:W4:Y:S01]  /*1100*/  LDCU UR7, c[0x0][0x370] ;  /* 0x00006e00ff0777ac */ /* 0x000f220008000800 */
[----:B------:R-:W1:Y:S01]  /*1110*/  LDCU UR8, c[0x0][0x374] ;  /* 0x00006e80ff0877ac */ /* 0x000e620008000800 */
[----:B------:R-:W1:Y:S01]  /*1120*/  LDCU UR9, c[0x0][0xb20] ;  /* 0x00016400ff0977ac */ /* 0x000e620008000800 */
[----:B--2---:R-:W-:Y:S02]  /*1130*/  UIMAD.WIDE.U32 UR10, UR48, UR12, URZ ;  /* 0x0000000c300a72a5 */ /* 0x004fe4000f8e00ff */
[----:B---3--:R-:W-:Y:S02]  /*1140*/  UISETP.NE.AND UP0, UPT, UR22, 0x1, UPT ;  /* 0x000000011600788c */ /* 0x008fe4000bf05270 */
[----:B------:R-:W-:Y:S02]  /*1150*/  UIMAD.WIDE.U32 UR16, UR49, UR15, URZ ;  /* 0x0000000f311072a5 */ /* 0x000fe4000f8e00ff */
[----:B----4-:R-:W-:Y:S01]  /*1160*/  UIMAD.WIDE.U32 UR18, UR7, UR12, URZ ;  /* 0x0000000c071272a5 */ /* 0x010fe2000f8e00ff */
[----:B------:R-:W-:Y:S01]  /*1170*/  UMOV UR6, UR11 ;  /* 0x0000000b00067c82 */ /* 0x000fe20008000000 */
[----:B------:R-:W-:-:S02]  /*1180*/  UISETP.NE.AND UP1, UPT, UR21, 0x1, UPT ;  /* 0x000000011500788c */ /* 0x000fc4000bf25270 */
[----:B------:R-:W-:Y:S01]  /*1190*/  USHF.R.U32.HI UR6, URZ, UR13, UR6 ;  /* 0x0000000dff067299 */ /* 0x000fe20008011606 */
[----:B------:R-:W2:Y:S02]  /*11a0*/  LDCU.64 UR10, c[0x0][0xb28] ;  /* 0x00016500ff0a77ac */ /* 0x000ea40008000a00 */
[----:B------:R-:W-:Y:S01]  /*11b0*/  UMOV UR18, UR19 ;  /* 0x0000001300127c82 */ /* 0x000fe20008000000 */
[----:B------:R-:W-:Y:S02]  /*11c0*/  USEL UR6, UR48, UR6, !UP0 ;  /* 0x0000000630067287 */ /* 0x000fe4000c000000 */
[----:B------:R-:W-:Y:S02]  /*11d0*/  @UP0 USHF.R.U32.HI UR7, URZ, UR13, UR18 ;  /* 0x0000000dff070299 */ /* 0x000fe40008011612 */
[----:B------:R-:W-:Y:S02]  /*11e0*/  UISETP.NE.AND UP0, UPT, UR14, 0x1, UPT ;  /* 0x000000010e00788c */ /* 0x000fe4000bf05270 */
[----:B-1----:R-:W-:Y:S01]  /*11f0*/  UIMAD.WIDE.U32 UR12, UR8, UR15, URZ ;  /* 0x0000000f080c72a5 */ /* 0x002fe2000f8e00ff */
[----:B------:R-:W-:-:S02]  /*1200*/  UMOV UR5, UR17 ;  /* 0x0000001100057c82 */ /* 0x000fc40008000000 */
[----:B------:R-:W-:-:S04]  /*1210*/  USHF.R.U32.HI UR5, URZ, UR9, UR5 ;  /* 0x00000009ff057299 */ /* 0x000fc80008011605 */
[----:B------:R-:W-:Y:S01]  /*1220*/  UMOV UR12, UR13 ;  /* 0x0000000d000c7c82 */ /* 0x000fe20008000000 */
[----:B--2---:R-:W-:Y:S02]  /*1230*/  UIMAD.WIDE.U32 UR16, UR7, UR10, URZ ;  /* 0x0000000a071072a5 */ /* 0x004fe4000f8e00ff */
[----:B------:R-:W-:Y:S02]  /*1240*/  @UP0 USHF.R.U32.HI UR8, URZ, UR9, UR12 ;  /* 0x00000009ff080299 */ /* 0x000fe4000801160c */
[----:B------:R-:W-:Y:S02]  /*1250*/  USEL UR5, UR49, UR5, !UP0 ;  /* 0x0000000531057287 */ /* 0x000fe4000c000000 */
[----:B------:R-:W-:Y:S01]  /*1260*/  UIMAD.WIDE.U32 UR12, UR8, UR10, URZ ;  /* 0x0000000a080c72a5 */ /* 0x000fe2000f8e00ff */
[----:B------:R-:W-:Y:S02]  /*1270*/  UMOV UR16, UR17 ;  /* 0x0000001100107c82 */ /* 0x000fe40008000000 */
[----:B------:R-:W-:-:S04]  /*1280*/  @UP1 USHF.R.U32.HI UR7, URZ, UR11, UR16 ;  /* 0x0000000bff071299 */ /* 0x000fc80008011610 */
[----:B------:R-:W-:Y:S01]  /*1290*/  UMOV UR12, UR13 ;  /* 0x0000000d000c7c82 */ /* 0x000fe20008000000 */
[----:B------:R-:W-:Y:S02]  /*12a0*/  UIMAD UR9, UR7, UR21, URZ ;  /* 0x00000015070972a4 */ /* 0x000fe4000f8e02ff */
[----:B------:R-:W-:Y:S02]  /*12b0*/  @UP1 USHF.R.U32.HI UR8, URZ, UR11, UR12 ;  /* 0x0000000bff081299 */ /* 0x000fe4000801160c */
[----:B------:R-:W-:Y:S02]  /*12c0*/  UIMAD.WIDE.U32 UR12, UR5, UR10, URZ ;  /* 0x0000000a050c72a5 */ /* 0x000fe4000f8e00ff */
[----:B------:R-:W-:Y:S02]  /*12d0*/  UIMAD UR8, UR8, UR21, URZ ;  /* 0x00000015080872a4 */ /* 0x000fe4000f8e02ff */
[----:B------:R-:W-:Y:S02]  /*12e0*/  UIADD3 UR12, UPT, UPT, -UR6, URZ, URZ ;  /* 0x000000ff060c7290 */ /* 0x000fe4000fffe1ff */
[----:B------:R-:W-:-:S02]  /*12f0*/  UISETP.GE.AND UP0, UPT, UR5, UR8, UPT ;  /* 0x000000080500728c */ /* 0x000fc4000bf06270 */
[----:B------:R-:W-:Y:S02]  /*1300*/  UIMAD UR48, UR22, UR12, UR48 ;  /* 0x0000000c163072a4 */ /* 0x000fe4000f8e0230 */
[----:B------:R-:W-:Y:S02]  /*1310*/  UISETP.GE.OR UP0, UPT, UR6, UR9, UP0 ;  /* 0x000000090600728c */ /* 0x000fe40008706670 */
[----:B------:R-:W-:-:S03]  /*1320*/  UIMAD.WIDE.U32 UR8, UR6, UR10, URZ ;  /* 0x0000000a060872a5 */ /* 0x000fc6000f8e00ff */
[----:B------:R-:W-:Y:S02]  /*1330*/  UMOV UR10, UR13 ;  /* 0x0000000d000a7c82 */ /* 0x000fe40008000000 */
[----:B------:R-:W-:-:S04]  /*1340*/  USHF.R.U32.HI UR10, URZ, UR11, UR10 ;  /* 0x0000000bff0a7299 */ /* 0x000fc8000801160a */
[----:B------:R-:W-:Y:S02]  /*1350*/  USEL UR8, UR5, UR10, !UP1 ;  /* 0x0000000a05087287 */ /* 0x000fe4000c800000 */
[----:B------:R-:W-:Y:S02]  /*1360*/  @!UP0 USHF.R.U32.HI UR9, URZ, UR11, UR9 ;  /* 0x0000000bff098299 */ /* 0x000fe40008011609 */
[----:B------:R-:W-:Y:S02]  /*1370*/  UIADD3 UR10, UPT, UPT, -UR8, URZ, URZ ;  /* 0x000000ff080a7290 */ /* 0x000fe4000fffe1ff */
[----:B------:R-:W-:Y:S02]  /*1380*/  @!UP0 USEL UR9, UR6, UR9, !UP1 ;  /* 0x0000000906098287 */ /* 0x000fe4000c800000 */
[----:B------:R-:W-:Y:S02]  /*1390*/  UIMAD UR10, UR21, UR10, UR5 ;  /* 0x0000000a150a72a4 */ /* 0x000fe4000f8e0205 */
[----:B------:R-:W-:-:S02]  /*13a0*/  UIADD3 UR11, UPT, UPT, -UR5, URZ, URZ ;  /* 0x000000ff050b7290 */ /* 0x000fc4000fffe1ff */
[----:B------:R-:W-:Y:S02]  /*13b0*/  @!UP0 UIMAD UR7, UR10, UR7, UR9 ;  /* 0x000000070a0782a4 */ /* 0x000fe4000f8e0209 */
[----:B------:R-:W-:Y:S02]  /*13c0*/  @!UP0 UIADD3 UR8, UPT, UPT, UR8, -UR9, URZ ;  /* 0x8000000908088290 */ /* 0x000fe4000fffe0ff */
[----:B------:R-:W-:Y:S02]  /*13d0*/  UIMAD UR11, UR14, UR11, UR49 ;  /* 0x0000000b0e0b72a4 */ /* 0x000fe4000f8e0231 */
[----:B------:R-:W-:-:S03]  /*13e0*/  @!UP0 UIMAD UR5, UR8, UR21, UR6 ;  /* 0x00000015080582a4 */ /* 0x000fc6000f8e0206 */
[----:B------:R-:W-:Y:S01]  /*13f0*/  @!UP0 UMOV UR6, UR7 ;  /* 0x0000000700068c82 */ /* 0x000fe20008000000 */
[----:B------:R-:W-:Y:S02]  /*1400*/  UIMAD UR49, UR5, UR14, UR11 ;  /* 0x0000000e053172a4 */ /* 0x000fe4000f8e020b */
[----:B------:R-:W-:-:S12]  /*1410*/  UIMAD UR48, UR6, UR22, UR48 ;  /* 0x00000016063072a4 */ /* 0x000fd8000f8e0230 */
.L_x_18:
[----:B------:R-:W-:-:S09]  /*1420*/  UISETP.NE.AND UP0, UPT, UR23, 0x1, UPT ;  /* 0x000000011700788c */ /* 0x000fd2000bf05270 */
[----:B------:R-:W-:Y:S05]  /*1430*/  BRA.U UP0, `(.L_x_19) ;  /* 0x0000000100447547 */ /* 0x000fea000b800000 */
[----:B------:R-:W2:Y:S01]  /*1440*/  LDCU.128 UR12, c[0x0][0xb10] ;  /* 0x00016200ff0c77ac */ /* 0x000ea20008000c00 */
[----:B------:R-:W3:Y:S01]  /*1450*/  LDCU UR10, c[0x0][0xb0c] ;  /* 0x00016180ff0a77ac */ /* 0x000ee20008000800 */
[----:B------:R-:W4:Y:S01]  /*1460*/  LDCU UR11, c[0x0][0xb20] ;  /* 0x00016400ff0b77ac */ /* 0x000f220008000800 */
[----:B--2---:R-:W-:Y:S02]  /*1470*/  UIMAD.WIDE.U32 UR6, UR48, UR12, URZ ;  /* 0x0000000c300672a5 */ /* 0x004fe4000f8e00ff */
[----:B------:R-:W-:Y:S02]  /*1480*/  UIMAD.WIDE.U32 UR8, UR49, UR15, URZ ;  /* 0x0000000f310872a5 */ /* 0x000fe4000f8e00ff */
[----:B---3--:R-:W-:-:S03]  /*1490*/  UISETP.NE.AND UP0, UPT, UR10, 0x1, UPT ;  /* 0x000000010a00788c */ /* 0x008fc6000bf05270 */
[----:B------:R-:W-:Y:S02]  /*14a0*/  UMOV UR6, UR7 ;  /* 0x0000000700067c82 */ /* 0x000fe40008000000 */
[----:B------:R-:W-:Y:S01]  /*14b0*/  USHF.R.U32.HI UR6, URZ, UR13, UR6 ;  /* 0x0000000dff067299 */ /* 0x000fe20008011606 */
[----:B------:R-:W-:-:S03]  /*14c0*/  UMOV UR5, UR9 ;  /* 0x0000000900057c82 */ /* 0x000fc60008000000 */
[----:B------:R-:W-:Y:S02]  /*14d0*/  USEL UR6, UR48, UR6, !UP0 ;  /* 0x0000000630067287 */ /* 0x000fe4000c000000 */
[----:B------:R-:W-:Y:S02]  /*14e0*/  UISETP.NE.AND UP0, UPT, UR14, 0x1, UPT ;  /* 0x000000010e00788c */ /* 0x000fe4000bf05270 */
[----:B----4-:R-:W-:-:S04]  /*14f0*/  USHF.R.U32.HI UR5, URZ, UR11, UR5 ;  /* 0x0000000bff057299 */ /* 0x010fc80008011605 */
[----:B------:R-:W-:-:S04]  /*1500*/  USEL UR5, UR49, UR5, !UP0 ;  /* 0x0000000531057287 */ /* 0x000fc8000c000000 */
[----:B------:R-:W-:Y:S02]  /*1510*/  UIADD3 UR7, UPT, UPT, UR6, -UR5, URZ ;  /* 0x8000000506077290 */ /* 0x000fe4000fffe0ff */
[----:B------:R-:W-:Y:S02]  /*1520*/  UIADD3 UR5, UPT, UPT, -UR6, UR5, URZ ;  /* 0x0000000506057290 */ /* 0x000fe4000fffe1ff */
[----:B------:R-:W-:Y:S02]  /*1530*/  UIMAD UR49, UR7, UR14, UR49 ;  /* 0x0000000e073172a4 */ /* 0x000fe4000f8e0231 */
[----:B------:R-:W-:-:S12]  /*1540*/  UIMAD UR48, UR5, UR10, UR48 ;  /* 0x0000000a053072a4 */ /* 0x000fd8000f8e0230 */
.L_x_19:
[----:B------:R-:W-:Y:S01]  /*1550*/  UISETP.NE.AND UP0, UPT, UR20, 0x2, UPT ;  /* 0x000000021400788c */ /* 0x000fe2000bf05270 */
[----:B------:R-:W-:Y:S09]  /*1560*/  BRA.U !UP6, `(.L_x_20) ;  /* 0x000000010e0c7547 */ /* 0x000ff2000b800000 */
[----:B------:R-:W-:Y:S01]  /*1570*/  UCGABAR_WAIT ;  /* 0x0000000000007dc7 */ /* 0x000fe20008000000 */
[----:B------:R-:W-:Y:S01]  /*1580*/  CCTL.IVALL ;  /* 0x00000000ff00798f */ /* 0x000fe20002000000 */
[----:B------:R-:W-:Y:S05]  /*1590*/  BRA `(.L_x_21) ;  /* 0x0000000000047947 */ /* 0x000fea0003800000 */
.L_x_20:
[----:B------:R-:W-:Y:S06]  /*15a0*/  BAR.SYNC.DEFER_BLOCKING 0x0 ;  /* 0x0000000000007b1d */ /* 0x000fec0000010000 */
.L_x_21:
[----:B------:R-:W-:Y:S05]  /*15b0*/  BRA.U UP0, `(.L_x_22) ;  /* 0x0000001500287547 */ /* 0x000fea000b800000 */
[----:B------:R-:W2:Y:S01]  /*15c0*/  LDCU UR7, c[0x0][0x38c] ;  /* 0x00007180ff0777ac */ /* 0x000ea20008000800 */
[----:B------:R-:W-:Y:S01]  /*15d0*/  PLOP3.LUT P1, PT, PT, PT, UP3, 0x80, 0x8 ;  /* 0x000000000008781c */ /* 0x000fe20003f2f038 */
[----:B------:R-:W-:Y:S01]  /*15e0*/  IMAD.MOV.U32 R12, RZ, RZ, 0x1 ;  /* 0x00000001ff0c7424 */ /* 0x000fe200078e00ff */
[----:B------:R-:W-:Y:S01]  /*15f0*/  ISETP.EQ.OR P2, PT, R0, RZ, P3 ;  /* 0x000000ff0000720c */ /* 0x000fe20001f42670 */
[----:B------:R-:W-:Y:S01]  /*1600*/  UISETP.NE.AND UP1, UPT, UR20, URZ, UPT ;  /* 0x000000ff1400728c */ /* 0x000fe2000bf25270 */
[----:B------:R-:W-:Y:S01]  /*1610*/  PLOP3.LUT P1, PT, P1, PT, PT, 0x8, 0x80 ;  /* 0x000000000080781c */ /* 0x000fe20000f2e170 */
[----:B------:R-:W-:Y:S01]  /*1620*/  USEL UR31, URZ, 0x1, UP5 ;  /* 0x00000001ff1f7887 */ /* 0x000fe2000a800000 */
[----:B------:R-:W-:Y:S01]  /*1630*/  CS2R R10, SRZ ;  /* 0x00000000000a7805 */ /* 0x000fe2000001ff00 */
[----:B------:R-:W-:Y:S01]  /*1640*/  IMAD.MOV.U32 R9, RZ, RZ, RZ ;  /* 0x000000ffff097224 */ /* 0x000fe200078e00ff */
[----:B------:R-:W3:Y:S01]  /*1650*/  LDCU UR46, c[0x0][0x370] ;  /* 0x00006e00ff2e77ac */ /* 0x000ee20008000800 */
[----:B------:R-:W-:Y:S01]  /*1660*/  IMAD.MOV.U32 R8, RZ, RZ, 0x1 ;  /* 0x00000001ff087424 */ /* 0x000fe200078e00ff */
[----:B------:R-:W4:Y:S01]  /*1670*/  LDCU.64 UR42, c[0x0][0x348] ;  /* 0x00006900ff2a77ac */ /* 0x000f220008000a00 */
[----:B------:R-:W-:-:S02]  /*1680*/  USHF.R.U32.HI UR53, URZ, 0x7, UR4 ;  /* 0x00000007ff357899 */ /* 0x000fc40008011604 */
[----:B--2---:R-:W-:Y:S02]  /*1690*/  UIADD3 UR6, UPT, UPT, UR7, 0xff, URZ ;  /* 0x000000ff07067890 */ /* 0x004fe4000fffe0ff */
[----:B------:R-:W-:Y:S02]  /*16a0*/  UIADD3 UR54, UPT, UPT, UR7, 0x1fe, URZ ;  /* 0x000001fe07367890 */ /* 0x000fe4000fffe0ff */
[----:B------:R-:W-:Y:S01]  /*16b0*/  USHF.R.S32.HI UR5, URZ, 0x1f, UR6 ;  /* 0x0000001fff057899 */ /* 0x000fe20008011406 */
[----:B------:R-:W2:Y:S03]  /*16c0*/  LDCU UR45, c[0x0][0x374] ;  /* 0x00006e80ff2d77ac */ /* 0x000ea60008000800 */
[----:B------:R-:W-:Y:S02]  /*16d0*/  ULEA.HI UR5, UR5, UR6, URZ, 0x8 ;  /* 0x0000000605057291 */ /* 0x000fe4000f8f40ff */
[----:B------:R-:W-:-:S02]  /*16e0*/  USEL UR31, UR31, 0x2, UP1 ;  /* 0x000000021f1f7887 */ /* 0x000fc40008800000 */
[----:B------:R-:W-:Y:S02]  /*16f0*/  USHF.R.S32.HI UR51, URZ, 0x8, UR5 ;  /* 0x00000008ff337899 */ /* 0x000fe40008011405 */
[----:B------:R-:W-:Y:S02]  /*1700*/  UIADD3 UR5, UPT, UPT, UR7, -0x1, URZ ;  /* 0xffffffff07057890 */ /* 0x000fe4000fffe0ff */
[----:B------:R-:W-:Y:S02]  /*1710*/  UISETP.LT.U32.AND UP0, UPT, UR51, 0x4, UPT ;  /* 0x000000043300788c */ /* 0x000fe4000bf01070 */
[----:B------:R-:W-:Y:S02]  /*1720*/  UISETP.GE.U32.AND UP2, UPT, UR5, -0x1ff, UPT ;  /* 0xfffffe010500788c */ /* 0x000fe4000bf46070 */
[----:B------:R-:W-:Y:S01]  /*1730*/  USEL UR47, UR51, 0x4, UP0 ;  /* 0x00000004332f7887 */ /* 0x000fe20008000000 */
[----:B------:R-:W-:-:S03]  /*1740*/  UMOV UR29, URZ ;  /* 0x000000ff001d7c82 */ /* 0x000fc60008000000 */
[----:B------:R-:W-:Y:S02]  /*1750*/  UIADD3 UR30, UPT, UPT, UR47, -0x1, URZ ;  /* 0xffffffff2f1e7890 */ /* 0x000fe4000fffe0ff */
[----:B------:R-:W-:-:S03]  /*1760*/  UIADD3 UR52, UPT, UPT, UR51, -UR47, URZ ;  /* 0x8000002f33347290 */ /* 0x000fc6000fffe0ff */
[----:B------:R-:W-:-:S04]  /*1770*/  @UP2 UIADD3 UR30, UPT, UPT, UR47, URZ, URZ ;  /* 0x000000ff2f1e2290 */ /* 0x000fc8000fffe0ff */
[----:B--234-:R-:W-:-:S12]  /*1780*/  UIADD3 UR30, UPT, UPT, UR30, 0x1, URZ ;  /* 0x000000011e1e7890 */ /* 0x01cfd8000fffe0ff */
.L_x_42:
[----:B------:R-:W-:Y:S01]  /*1790*/  UISETP.NE.AND UP0, UPT, UR50, URZ, UPT ;  /* 0x000000ff3200728c */ /* 0x000fe2000bf05270 */
[----:B------:R-:W2:Y:S08]  /*17a0*/  S2UR UR50, SR_CgaCtaId ;  /* 0x00000000003279c3 */ /* 0x000eb00000008800 */
[----:B-1----:R-:W-:Y:S05]  /*17b0*/  BRA.U UP0, `(.L_x_23) ;  /* 0x0000000100347547 */ /* 0x002fea000b800000 */
[----:B------:R-:W3:Y:S01]  /*17c0*/  S2R R0, SR_CgaCtaId ;  /* 0x0000000000007919 */ /* 0x000ee20000008800 */
[----:B------:R-:W-:Y:S02]  /*17d0*/  MOV R3, 0x400 ;  /* 0x0000040000037802 */ /* 0x000fe40000000f00 */
[----:B------:R-:W-:Y:S02]  /*17e0*/  SHF.L.U32 R2, R8, 0x1f, RZ ;  /* 0x0000001f08027819 */ /* 0x000fe400000006ff */
[----:B---3--:R-:W-:-:S05]  /*17f0*/  LEA R0, R0, R3, 0x18 ;  /* 0x0000000300007211 */ /* 0x008fca00078ec0ff */
[----:B------:R-:W-:-:S04]  /*1800*/  IMAD R3, R9, 0x8, R0 ;  /* 0x0000000809037824 */ /* 0x000fc800078e0200 */
[----:B------:R-:W3:Y:S02]  /*1810*/  SYNCS.PHASECHK.TRANS64.TRYWAIT P0, [R3+URZ+0xd0], R2 ;  /* 0x0000d002030075a7 */ /* 0x000ee400080011ff */
[----:B---3--:R-:W-:Y:S05]  /*1820*/  @!P0 BRA `(.L_x_24) ;  /* 0x0000006400348947 */ /* 0x008fea0003800000 */
.L_x_103:
[----:B------:R-:W-:Y:S01]  /*1830*/  VIADD R9, R9, 0x1 ;  /* 0x0000000109097836 */ /* 0x000fe20000000000 */
[----:B------:R3:W-:Y:S04]  /*1840*/  SYNCS.ARRIVE.TRANS64.A1T0 RZ, [R3+URZ+0xc0], RZ ;  /* 0x0000c0ff03ff79a7 */ /* 0x0007e800081000ff */
[----:B------:R-:W-:-:S04]  /*1850*/  ISETP.NE.AND P0, PT, R9, 0x2, PT ;  /* 0x000000020900780c */ /* 0x000fc80003f05270 */
[----:B------:R-:W-:Y:S02]  /*1860*/  SEL R9, R9, RZ, P0 ;  /* 0x000000ff09097207 */ /* 0x000fe40000000000 */
[----:B---3--:R-:W-:-:S04]  /*1870*/  SEL R3, RZ, 0x1, P0 ;  /* 0x00000001ff037807 */ /* 0x008fc80000000000 */
[----:B------:R-:W-:-:S07]  /*1880*/  LOP3.LUT R8, R8, R3, RZ, 0x3c, !PT ;  /* 0x0000000308087212 */ /* 0x000fce00078e3cff */
.L_x_23:
[----:B------:R-:W-:Y:S01]  /*1890*/  UMOV UR13, 0x400 ;  /* 0x00000400000d7882 */ /* 0x000fe20000000000 */
[----:B------:R-:W-:Y:S01]  /*18a0*/  SHF.L.U32 R0, R12, 0x1f, RZ ;  /* 0x0000001f0c007819 */ /* 0x000fe200000006ff */
[----:B--2---:R-:W-:Y:S02]  /*18b0*/  ULEA UR13, UR50, UR13, 0x18 ;  /* 0x0000000d320d7291 */ /* 0x004fe4000f8ec0ff */
[----:B------:R-:W-:Y:S02]  /*18c0*/  UISETP.GE.U32.AND UP0, UPT, UR54, 0x1ff, UPT ;  /* 0x000001ff3600788c */ /* 0x000fe4000bf06070 */
[----:B------:R-:W-:Y:S02]  /*18d0*/  ULEA UR5, UR29, UR13, 0x3 ;  /* 0x0000000d1d057291 */ /* 0x000fe4000f8e18ff */
[----:B------:R-:W-:Y:S02]  /*18e0*/  USHF.L.U32 UR35, UR48, 0x6, URZ ;  /* 0x0000000630237899 */ /* 0x000fe400080006ff */
[----:B------:R-:W-:Y:S01]  /*18f0*/  UIMAD UR19, UR49, 0x70, UR53 ;  /* 0x00000070311378a4 */ /* 0x000fe2000f8e0235 */
[----:B------:R-:W-:-:S04]  /*1900*/  UMOV UR14, URZ ;  /* 0x000000ff000e7c82 */ /* 0x000fc80008000000 */
[----:B------:R2:W3:Y:S01]  /*1910*/  SYNCS.PHASECHK.TRANS64.TRYWAIT P0, [UR5+0x20], R0 ;  /* 0x00002000ff0075a7 */ /* 0x0004e20008001105 */
[----:B------:R-:W-:Y:S06]  /*1920*/  BRA.U !UP0, `(.L_x_25) ;  /* 0x0000000108f07547 */ /* 0x000fec000b800000 */
[----:B------:R-:W-:Y:S01]  /*1930*/  UMOV UR21, URZ ;  /* 0x000000ff00157c82 */ /* 0x000fe20008000000 */
[----:B------:R-:W-:-:S05]  /*1940*/  UMOV UR6, UR29 ;  /* 0x0000001d00067c82 */ /* 0x000fca0008000000 */
.L_x_31:
[----:B------:R-:W-:Y:S01]  /*1950*/  @!P3 MOV R2, 0xb000 ;  /* 0x0000b0000002b802 */ /* 0x000fe20000000f00 */
[----:B------:R-:W-:Y:S01]  /*1960*/  ULEA UR33, UR6, UR13, 0x3 ;  /* 0x0000000d06217291 */ /* 0x000fe2000f8e18ff */
[----:B-1-3--:R-:W-:Y:S11]  /*1970*/  @P0 BRA `(.L_x_26) ;  /* 0x00000000000c0947 */ /* 0x00aff60003800000 */
[----:B------:R-:W-:Y:S04]  /*1980*/  SHF.L.U32 R3, R12, 0x1f, RZ ;  /* 0x0000001f0c037819 */ /* 0x000fe800000006ff */
[----:B------:R-:W3:Y:S02]  /*1990*/  SYNCS.PHASECHK.TRANS64.TRYWAIT P0, [UR33+0x20], R3 ;  /* 0x00002003ff0075a7 */ /* 0x000ee40008001121 */
[----:B---3--:R-:W-:Y:S05]  /*19a0*/  @!P0 BRA `(.L_x_27) ;  /* 0x0000006000e88947 */ /* 0x008fea0003800000 */
.L_x_26:
[----:B------:R3:W-:Y:S01]  /*19b0*/  @!P3 SYNCS.ARRIVE.TRANS64 RZ, [UR33], R2 ;  /* 0x00000002ffffb9a7 */ /* 0x0007e20008000021 */
[----:B------:R-:W-:Y:S04]  /*19c0*/  ULOP3.LUT UR5, UR31, 0x2, URZ, 0xfc, !UPT ;  /* 0x000000021f057892 */ /* 0x000fe8000f8efcff */
[----:B------:R-:W-:Y:S09]  /*19d0*/  UISETP.NE.AND UP0, UPT, UR5, 0x2, UPT ;  /* 0x000000020500788c */ /* 0x000ff2000bf05270 */
[----:B------:R-:W-:Y:S05]  /*19e0*/  BRA.U UP0, `(.L_x_28) ;  /* 0x0000000100047547 */ /* 0x000fea000b800000 */
[----:B-1----:R-:W-:Y:S05]  /*19f0*/  BPT.TRAP 0x1 ;  /* 0x000000040000795c */ /* 0x002fea0000300000 */
.L_x_28:
[----:B------:R-:W-:Y:S04]  /*1a00*/  BSSY.RECONVERGENT B0, `(.L_x_29) ;  /* 0x0000003000007945 */ /* 0x000fe80003800200 */
[----:B------:R-:W-:Y:S05]  /*1a10*/  @P2 BRA `(.L_x_30) ;  /* 0x0000000000042947 */ /* 0x000fea0003800000 */
[----:B-1----:R-:W-:Y:S05]  /*1a20*/  BPT.TRAP 0x1 ;  /* 0x000000040000795c */ /* 0x002fea0000300000 */
.L_x_30:
[----:B-1----:R-:W-:Y:S05]  /*1a30*/  BSYNC.RECONVERGENT B0 ;  /* 0x0000000000007941 */ /* 0x002fea0003800200 */
.L_x_29:
[----:B------:R-:W-:Y:S02]  /*1a40*/  UIADD3 UR5, UPT, UPT, UR6, 0x1, URZ ;  /* 0x0000000106057890 */ /* 0x000fe4000fffe0ff */
[----:B------:R-:W-:Y:S02]  /*1a50*/  UIADD3 UR14, UP1, UPT, UR42, 0x80, URZ ;  /* 0x000000802a0e7890 */ /* 0x000fe4000ff3e0ff */
[----:B------:R-:W-:Y:S02]  /*1a60*/  UISETP.NE.AND UP0, UPT, UR5, 0x4, UPT ;  /* 0x000000040500788c */ /* 0x000fe4000bf05270 */
[----:B------:R-:W-:Y:S02]  /*1a70*/  ULEA UR24, UR6, UR13, 0xe ;  /* 0x0000000d06187291 */ /* 0x000fe4000f8e70ff */
[----:B------:R-:W-:Y:S02]  /*1a80*/  USEL UR7, URZ, 0x1, UP0 ;  /* 0x00000001ff077887 */ /* 0x000fe40008000000 */
[----:B------:R-:W-:Y:S02]  /*1a90*/  USEL UR29, UR5, URZ, UP0 ;  /* 0x000000ff051d7287 */ /* 0x000fe40008000000 */
[----:B------:R-:W-:Y:S02]  /*1aa0*/  USHF.L.U32 UR34, UR21, 0x8, URZ ;  /* 0x0000000815227899 */ /* 0x000fe400080006ff */
[----:B------:R-:W-:Y:S01]  /*1ab0*/  ULEA UR5, UR29, UR13, 0x3 ;  /* 0x0000000d1d057291 */ /* 0x000fe2000f8e18ff */
[----:B------:R-:W-:Y:S01]  /*1ac0*/  LOP3.LUT R12, R12, UR7, RZ, 0x3c, !PT ;  /* 0x000000070c0c7c12 */ /* 0x000fe2000f8e3cff */
[----:B------:R-:W-:Y:S02]  /*1ad0*/  UIADD3.X UR15, UPT, UPT, URZ, UR43, URZ, UP1, !UPT ;  /* 0x0000002bff0f7290 */ /* 0x000fe40008ffe4ff */
[----:B------:R-:W-:Y:S01]  /*1ae0*/  UIADD3 UR32, UPT, UPT, UR24, 0x3a00, URZ ;  /* 0x00003a0018207890 */ /* 0x000fe2000fffe0ff */
[----:B--2---:R-:W-:Y:S01]  /*1af0*/  SHF.L.U32 R0, R12, 0x1f, RZ ;  /* 0x0000001f0c007819 */ /* 0x004fe200000006ff */
[----:B------:R-:W-:Y:S02]  /*1b00*/  UIADD3 UR26, UPT, UPT, UR34, 0x80, URZ ;  /* 0x00000080221a7890 */ /* 0x000fe4000fffe0ff */
[----:B------:R-:W-:Y:S01]  /*1b10*/  UIADD3 UR24, UPT, UPT, UR24, 0x5a00, URZ ;  /* 0x00005a0018187890 */ /* 0x000fe2000fffe0ff */
[----:B------:R4:W1:Y:S01]  /*1b20*/  SYNCS.PHASECHK.TRANS64.TRYWAIT P0, [UR5+0x20], R0 ;  /* 0x00002000ff0075a7 */ /* 0x0008620008001105 */
[----:B------:R-:W-:Y:S01]  /*1b30*/  UIMAD UR5, UR6, 0x7000, UR4 ;  /* 0x00007000060578a4 */ /* 0x000fe2000f8e0204 */
[----:B------:R-:W-:Y:S02]  /*1b40*/  UMOV UR7, 0x10000000 ;  /* 0x1000000000077882 */ /* 0x000fe40000000000 */
[----:B------:R-:W-:Y:S01]  /*1b50*/  UMOV UR6, 0x0 ;  /* 0x0000000000067882 */ /* 0x000fe20000000000 */
[----:B------:R-:W-:Y:S01]  /*1b60*/  UIADD3 UR22, UP0, UPT, UR42, 0x180, URZ ;  /* 0x000001802a167890 */ /* 0x000fe2000ff1e0ff */
[----:B------:R-:W-:Y:S01]  /*1b70*/  UTMALDG.3D [UR32], [UR14], desc[UR6] ;  /* 0x000006200e0075b4 */ /* 0x000fe20008011000 */
[----:B------:R-:W-:Y:S01]  /*1b80*/  UIADD3 UR5, UPT, UPT, UR13, UR5, URZ ;  /* 0x000000050d057290 */ /* 0x000fe2000fffe0ff */
[----:B------:R-:W-:Y:S01]  /*1b90*/  UMOV UR25, UR33 ;  /* 0x0000002100197c82 */ /* 0x000fe20008000000 */
[----:B------:R-:W-:Y:S01]  /*1ba0*/  UMOV UR27, UR35 ;  /* 0x00000023001b7c82 */ /* 0x000fe20008000000 */
[----:B------:R-:W-:Y:S01]  /*1bb0*/  UMOV UR28, UR36 ;  /* 0x00000024001c7c82 */ /* 0x000fe20008000000 */
[----:B------:R-:W-:Y:S01]  /*1bc0*/  UIADD3.X UR23, UPT, UPT, URZ, UR43, URZ, UP0, !UPT ;  /* 0x0000002bff177290 */ /* 0x000fe200087fe4ff */
[----:B------:R2:W-:Y:S01]  /*1bd0*/  UTMALDG.3D [UR24], [UR14], desc[UR6] ;  /* 0x000006180e0075b4 */ /* 0x0005e20008011000 */
[----:B------:R-:W-:Y:S02]  /*1be0*/  UIADD3 UR16, UPT, UPT, UR5, 0x13a00, URZ ;  /* 0x00013a0005107890 */ /* 0x000fe4000fffe0ff */
[----:B------:R-:W-:Y:S01]  /*1bf0*/  UIADD3 UR8, UPT, UPT, UR5, 0x17200, URZ ;  /* 0x0001720005087890 */ /* 0x000fe2000fffe0ff */
[----:B------:R-:W-:Y:S01]  /*1c00*/  UMOV UR37, 0x30000 ;  /* 0x0003000000257882 */ /* 0x000fe20000000000 */
[----:B------:R-:W-:Y:S01]  /*1c10*/  UMOV UR17, UR33 ;  /* 0x0000002100117c82 */ /* 0x000fe20008000000 */
[----:B------:R-:W-:Y:S01]  /*1c20*/  UMOV UR20, UR36 ;  /* 0x0000002400147c82 */ /* 0x000fe20008000000 */
[----:B------:R-:W-:Y:S01]  /*1c30*/  UMOV UR18, UR34 ;  /* 0x0000002200127c82 */ /* 0x000fe20008000000 */
[----:B------:R-:W-:Y:S02]  /*1c40*/  UMOV UR11, UR19 ;  /* 0x00000013000b7c82 */ /* 0x000fe40008000000 */
[----:B------:R-:W-:Y:S01]  /*1c50*/  UTMALDG.3D.MULTICAST [UR16], [UR22], UR37, desc[UR6] ;  /* 0x00000610160073b4 */ /* 0x000fe20008011825 */
[----:B------:R-:W-:Y:S01]  /*1c60*/  UIADD3 UR21, UPT, UPT, UR21, 0x1, URZ ;  /* 0x0000000115157890 */ /* 0x000fe2000fffe0ff */
[----:B------:R-:W-:Y:S01]  /*1c70*/  UMOV UR12, UR36 ;  /* 0x00000024000c7c82 */ /* 0x000fe20008000000 */
[----:B------:R-:W-:Y:S01]  /*1c80*/  UMOV UR9, UR33 ;  /* 0x0000002100097c82 */ /* 0x000fe20008000000 */
[----:B------:R-:W-:Y:S01]  /*1c90*/  UMOV UR10, UR26 ;  /* 0x0000001a000a7c82 */ /* 0x000fe20008000000 */
[----:B------:R-:W-:Y:S01]  /*1ca0*/  UISETP.NE.AND UP0, UPT, UR21, UR30, UPT ;  /* 0x0000001e1500728c */ /* 0x000fe2000bf05270 */
[----:B------:R3:W-:Y:S01]  /*1cb0*/  UTMALDG.3D.MULTICAST [UR8], [UR22], UR37, desc[UR6] ;  /* 0x00000608160073b4 */ /* 0x0007e20008011825 */
[----:B--2---:R-:W-:Y:S01]  /*1cc0*/  UMOV UR14, UR30 ;  /* 0x0000001e000e7c82 */ /* 0x004fe20008000000 */
[----:B---3--:R-:W-:Y:S06]  /*1cd0*/  UMOV UR6, UR29 ;  /* 0x0000001d00067c82 */ /* 0x008fec0008000000 */
[----:B----4-:R-:W-:Y:S05]  /*1ce0*/  BRA.U UP0, `(.L_x_31) ;  /* 0xfffffffd00187547 */ /* 0x010fea000b83ffff */
.L_x_25:
[----:B------:R-:W-:Y:S01]  /*1cf0*/  ULEA UR5, UR29, UR13, 0x3 ;  /* 0x0000000d1d057291 */ /* 0x000fe2000f8e18ff */
[----:B--2---:R-:W-:Y:S01]  /*1d00*/  SHF.L.U32 R0, R12, 0x1f, RZ ;  /* 0x0000001f0c007819 */ /* 0x004fe200000006ff */
[----:B------:R-:W-:Y:S01]  /*1d10*/  @!P1 SYNCS.ARRIVE.TRANS64.A1T0 RZ, [UR13+0x58], RZ ;  /* 0x000058ffffff99a7 */ /* 0x000fe2000810000d */
[----:B------:R-:W-:-:S06]  /*1d20*/  UISETP.GT.AND UP0, UPT, UR51, UR47, UPT ;  /* 0x0000002f3300728c */ /* 0x000fcc000bf04270 */
[----:B-1-3--:R1:W2:Y:S03]  /*1d30*/  SYNCS.PHASECHK.TRANS64.TRYWAIT P0, [UR5+0x20], R0 ;  /* 0x00002000ff0075a7 */ /* 0x00a2a60008001105 */
[----:B------:R-:W-:Y:S05]  /*1d40*/  BRA.U !UP0, `(.L_x_32) ;  /* 0x0000000108ec7547 */ /* 0x000fea000b800000 */
[----:B------:R-:W-:Y:S01]  /*1d50*/  UIADD3 UR15, UPT, UPT, UR52, UR14, URZ ;  /* 0x0000000e340f7290 */ /* 0x000fe2000fffe0ff */
[----:B------:R-:W-:-:S11]  /*1d60*/  UMOV UR6, UR29 ;  /* 0x0000001d00067c82 */ /* 0x000fd60008000000 */
.L_x_38:
[----:B--2---:R-:W-:Y:S01]  /*1d70*/  @!P3 MOV R2, 0xb000 ;  /* 0x0000b0000002b802 */ /* 0x004fe20000000f00 */
[----:B------:R-:W-:Y:S01]  /*1d80*/  ULEA UR33, UR6, UR13, 0x3 ;  /* 0x0000000d06217291 */ /* 0x000fe2000f8e18ff */
[----:B--2-4-:R-:W-:Y:S11]  /*1d90*/  @P0 BRA `(.L_x_33) ;  /* 0x00000000000c0947 */ /* 0x014ff60003800000 */
[----:B------:R-:W-:Y:S04]  /*1da0*/  SHF.L.U32 R3, R12, 0x1f, RZ ;  /* 0x0000001f0c037819 */ /* 0x000fe800000006ff */
[----:B------:R-:W2:Y:S02]  /*1db0*/  SYNCS.PHASECHK.TRANS64.TRYWAIT P0, [UR33+0x20], R3 ;  /* 0x00002003ff0075a7 */ /* 0x000ea40008001121 */
[----:B--2---:R-:W-:Y:S05]  /*1dc0*/  @!P0 BRA `(.L_x_34) ;  /* 0x0000005c00f88947 */ /* 0x004fea0003800000 */
.L_x_33:
[----:B------:R2:W-:Y:S01]  /*1dd0*/  @!P3 SYNCS.ARRIVE.TRANS64 RZ, [UR33], R2 ;  /* 0x00000002ffffb9a7 */ /* 0x0005e20008000021 */
[----:B------:R-:W-:Y:S04]  /*1de0*/  ULOP3.LUT UR5, UR31, 0x2, URZ, 0xfc, !UPT ;  /* 0x000000021f057892 */ /* 0x000fe8000f8efcff */
[----:B------:R-:W-:Y:S09]  /*1df0*/  UISETP.NE.AND UP0, UPT, UR5, 0x2, UPT ;  /* 0x000000020500788c */ /* 0x000ff2000bf05270 */
[----:B------:R-:W-:Y:S05]  /*1e00*/  BRA.U UP0, `(.L_x_35) ;  /* 0x0000000100047547 */ /* 0x000fea000b800000 */
[----:B------:R-:W-:Y:S05]  /*1e10*/  BPT.TRAP 0x1 ;  /* 0x000000040000795c */ /* 0x000fea0000300000 */
.L_x_35:
[----:B------:R-:W-:Y:S04]  /*1e20*/  BSSY.RECONVERGENT B0, `(.L_x_36) ;  /* 0x0000003000007945 */ /* 0x000fe80003800200 */
[----:B------:R-:W-:Y:S05]  /*1e30*/  @P2 BRA `(.L_x_37) ;  /* 0x0000000000042947 */ /* 0x000fea0003800000 */
[----:B------:R-:W-:Y:S05]  /*1e40*/  BPT.TRAP 0x1 ;  /* 0x000000040000795c */ /* 0x000fea0000300000 */
.L_x_37:
[----:B------:R-:W-:Y:S05]  /*1e50*/  BSYNC.RECONVERGENT B0 ;  /* 0x0000000000007941 */ /* 0x000fea0003800200 */
.L_x_36:
        /* <DEDUP_REMOVED lines=11> */
[----:B-1----:R-:W-:Y:S01]  /*1f10*/  SHF.L.U32 R0, R12, 0x1f, RZ ;  /* 0x0000001f0c007819 */ /* 0x002fe200000006ff */
[----:B------:R-:W-:Y:S02]  /*1f20*/  UIADD3 UR26, UPT, UPT, UR34, 0x80, URZ ;  /* 0x00000080221a7890 */ /* 0x000fe4000fffe0ff */
[----:B------:R-:W-:Y:S01]  /*1f30*/  UIADD3 UR24, UPT, UPT, UR24, 0x5a00, URZ ;  /* 0x00005a0018187890 */ /* 0x000fe2000fffe0ff */
[----:B------:R3:W4:Y:S01]  /*1f40*/  SYNCS.PHASECHK.TRANS64.TRYWAIT P0, [UR5+0x20], R0 ;  /* 0x00002000ff0075a7 */ /* 0x0007220008001105 */
[----:B------:R-:W-:Y:S01]  /*1f50*/  UMOV UR38, 0x0 ;  /* 0x0000000000267882 */ /* 0x000fe20000000000 */
[----:B------:R-:W-:Y:S01]  /*1f60*/  UMOV UR39, 0x10000000 ;  /* 0x1000000000277882 */ /* 0x000fe20000000000 */
[----:B------:R-:W-:Y:S01]  /*1f70*/  UIMAD UR5, UR6, 0x7000, UR4 ;  /* 0x00007000060578a4 */ /* 0x000fe2000f8e0204 */
[----:B------:R-:W-:Y:S01]  /*1f80*/  UTMALDG.3D [UR32], [UR22], desc[UR38] ;  /* 0x00002620160075b4 */ /* 0x000fe20008011000 */
[----:B------:R-:W-:Y:S02]  /*1f90*/  UIADD3 UR6, UP0, UPT, UR42, 0x180, URZ ;  /* 0x000001802a067890 */ /* 0x000fe4000ff1e0ff */
[----:B------:R-:W-:Y:S01]  /*1fa0*/  UIADD3 UR5, UPT, UPT, UR13, UR5, URZ ;  /* 0x000000050d057290 */ /* 0x000fe2000fffe0ff */
[----:B------:R-:W-:Y:S01]  /*1fb0*/  UMOV UR25, UR33 ;  /* 0x0000002100197c82 */ /* 0x000fe20008000000 */
[----:B------:R-:W-:Y:S01]  /*1fc0*/  UMOV UR27, UR35 ;  /* 0x00000023001b7c82 */ /* 0x000fe20008000000 */
[----:B------:R-:W-:Y:S01]  /*1fd0*/  UMOV UR28, UR36 ;  /* 0x00000024001c7c82 */ /* 0x000fe20008000000 */
[----:B------:R-:W-:Y:S01]  /*1fe0*/  UIADD3.X UR7, UPT, UPT, URZ, UR43, URZ, UP0, !UPT ;  /* 0x0000002bff077290 */ /* 0x000fe200087fe4ff */
[----:B------:R-:W-:Y:S01]  /*1ff0*/  UTMALDG.3D [UR24], [UR22], desc[UR38] ;  /* 0x00002618160075b4 */ /* 0x000fe20008011000 */
[----:B------:R-:W-:Y:S01]  /*2000*/  UIADD3 UR16, UPT, UPT, UR5, 0x13a00, URZ ;  /* 0x00013a0005107890 */ /* 0x000fe2000fffe0ff */
[----:B------:R-:W-:Y:S01]  /*2010*/  UMOV UR21, 0x30000 ;  /* 0x0003000000157882 */ /* 0x000fe20000000000 */
[----:B------:R-:W-:Y:S01]  /*2020*/  UMOV UR17, UR33 ;  /* 0x0000002100117c82 */ /* 0x000fe20008000000 */
[----:B------:R-:W-:Y:S01]  /*2030*/  UMOV UR20, UR36 ;  /* 0x0000002400147c82 */ /* 0x000fe20008000000 */
[----:B------:R-:W-:Y:S01]  /*2040*/  UMOV UR18, UR34 ;  /* 0x0000002200127c82 */ /* 0x000fe20008000000 */
[----:B------:R-:W-:Y:S01]  /*2050*/  UIADD3 UR8, UPT, UPT, UR5, 0x17200, URZ ;  /* 0x0001720005087890 */ /* 0x000fe2000fffe0ff */
[----:B------:R-:W-:Y:S03]  /*2060*/  UMOV UR11, UR19 ;  /* 0x00000013000b7c82 */ /* 0x000fe60008000000 */
[----:B------:R-:W-:Y:S01]  /*2070*/  UTMALDG.3D.MULTICAST [UR16], [UR6], UR21, desc[UR38] ;  /* 0x00002610060073b4 */ /* 0x000fe20008011815 */
[----:B------:R-:W-:Y:S01]  /*2080*/  UIADD3 UR14, UPT, UPT, UR14, 0x1, URZ ;  /* 0x000000010e0e7890 */ /* 0x000fe2000fffe0ff */
[----:B------:R-:W-:Y:S01]  /*2090*/  UMOV UR12, UR36 ;  /* 0x00000024000c7c82 */ /* 0x000fe20008000000 */
[----:B------:R-:W-:Y:S01]  /*20a0*/  UMOV UR9, UR33 ;  /* 0x0000002100097c82 */ /* 0x000fe20008000000 */
[----:B------:R-:W-:Y:S01]  /*20b0*/  UMOV UR10, UR26 ;  /* 0x0000001a000a7c82 */ /* 0x000fe20008000000 */
[----:B------:R-:W-:Y:S01]  /*20c0*/  UISETP.NE.AND UP0, UPT, UR14, UR15, UPT ;  /* 0x0000000f0e00728c */ /* 0x000fe2000bf05270 */
[----:B------:R1:W-:Y:S02]  /*20d0*/  UTMALDG.3D.MULTICAST [UR8], [UR6], UR21, desc[UR38] ;  /* 0x00002608060073b4 */ /* 0x0003e40008011815 */
[----:B-1----:R-:W-:Y:S06]  /*20e0*/  UMOV UR6, UR29 ;  /* 0x0000001d00067c82 */ /* 0x002fec0008000000 */
[----:B---3--:R-:W-:Y:S05]  /*20f0*/  BRA.U UP0, `(.L_x_38) ;  /* 0xfffffffd001c7547 */ /* 0x008fea000b83ffff */
.L_x_32:
[C---:B------:R-:W-:Y:S01]  /*2100*/  LEA R3, R11.reuse, UR13, 0x3 ;  /* 0x0000000d0b037c11 */ /* 0x040fe2000f8e18ff */
[----:B------:R-:W-:Y:S01]  /*2110*/  NOP ;  /* 0x0000000000007918 */ /* 0x000fe20000000000 */
[----:B-1----:R-:W-:Y:S02]  /*2120*/  SHF.L.U32 R0, R10, 0x1f, RZ ;  /* 0x0000001f0a007819 */ /* 0x002fe400000006ff */
[----:B------:R-:W-:Y:S02]  /*2130*/  LEA R5, R11, UR13, 0x4 ;  /* 0x0000000d0b057c11 */ /* 0x000fe4000f8e20ff */
[----:B--2-4-:R-:W1:Y:S02]  /*2140*/  SYNCS.PHASECHK.TRANS64.TRYWAIT P0, [R3+URZ+0x60], R0 ;  /* 0x00006000030075a7 */ /* 0x014e6400080011ff */
[----:B-1----:R-:W-:Y:S05]  /*2150*/  @!P0 BRA `(.L_x_39) ;  /* 0x0000005c002c8947 */ /* 0x002fea0003800000 */
.L_x_106:
[----:B------:R-:W2:Y:S01]  /*2160*/  LDS.128 R4, [R5+0xf0] ;  /* 0x0000f00005047984 */ /* 0x000ea20000000c00 */
[----:B------:R-:W-:Y:S01]  /*2170*/  UISETP.GE.AND UP0, UPT, UR41, 0x1, UPT ;  /* 0x000000012900788c */ /* 0x000fe2000bf06270 */
[----:B------:R-:W-:Y:S01]  /*2180*/  @!PT LDS RZ, [RZ] ;  /* 0x00000000fffff984 */ /* 0x000fe20000000800 */
[----:B------:R-:W-:Y:S01]  /*2190*/  @!PT LDS RZ, [RZ] ;  /* 0x00000000fffff984 */ /* 0x000fe20000000800 */
[----:B------:R-:W-:Y:S01]  /*21a0*/  @!PT LDS RZ, [RZ] ;  /* 0x00000000fffff984 */ /* 0x000fe20000000800 */
[----:B------:R-:W-:Y:S01]  /*21b0*/  @!PT LDS RZ, [RZ] ;  /* 0x00000000fffff984 */ /* 0x000fe20000000800 */
[----:B------:R3:W-:Y:S06]  /*21c0*/  MEMBAR.ALL.CTA ;  /* 0x0000000000007992 */ /* 0x0007ec0000008000 */
[----:B---3--:R-:W3:Y:S01]  /*21d0*/  FENCE.VIEW.ASYNC.S ;  /* 0x00000000000073c6 */ /* 0x008ee20000000000 */
[----:B--2---:R-:W-:-:S13]  /*21e0*/  LOP3.LUT P0, RZ, R6, 0x1, RZ, 0xc0, !PT ;  /* 0x0000000106ff7812 */ /* 0x004fda000780c0ff */
[----:B---3--:R-:W-:Y:S01]  /*21f0*/  VOTEU.ANY UP1, P0 ;  /* 0x0000000000ff7886 */ /* 0x008fe20000020100 */
[----:B------:R-:W-:-:S13]  /*2200*/  PLOP3.LUT P0, PT, PT, PT, UP1, 0x80, 0x8 ;  /* 0x000000000008781c */ /* 0x000fda0003f0f018 */
[----:B-1----:R-:W-:Y:S02]  /*2210*/  @P0 LOP3.LUT R0, R5, 0xffff, RZ, 0xc0, !PT ;  /* 0x0000ffff05000812 */ /* 0x002fe400078ec0ff */
[----:B------:R-:W-:Y:S02]  /*2220*/  @P0 MOV R2, R4 ;  /* 0x0000000400020202 */ /* 0x000fe40000000f00 */
[----:B------:R-:W-:Y:S01]  /*2230*/  @P0 R2UR UR6, R0 ;  /* 0x00000000000602ca */ /* 0x000fe200000e0000 */
[----:B------:R-:W-:Y:S01]  /*2240*/  VIADD R0, R3, 0x70 ;  /* 0x0000007003007836 */ /* 0x000fe20000000000 */
[----:B------:R-:W-:Y:S02]  /*2250*/  @P0 SHF.R.U32.HI R4, RZ, 0x10, R5 ;  /* 0x00000010ff040819 */ /* 0x000fe40000011605 */
[----:B------:R-:W-:Y:S02]  /*2260*/  @P0 R2UR UR7, R2 ;  /* 0x00000000020702ca */ /* 0x000fe400000e0000 */
[----:B------:R-:W-:-:S02]  /*2270*/  PRMT R0, RZ, 0x654, R0 ;  /* 0x00000654ff007816 */ /* 0x000fc40000000000 */
[----:B------:R-:W-:Y:S02]  /*2280*/  @P0 R2UR UR5, R4 ;  /* 0x00000000040502ca */ /* 0x000fe400000e0000 */
[----:B------:R1:W-:Y:S03]  /*2290*/  SYNCS.ARRIVE.TRANS64.RED.A1T0 RZ, [R0+URZ], RZ ;  /* 0x000000ff00ff79a7 */ /* 0x0003e600081004ff */
[----:B------:R-:W-:-:S04]  /*22a0*/  @UP1 UMOV UR40, UR6 ;  /* 0x0000000600281c82 */ /* 0x000fc80008000000 */
[----:B------:R-:W-:-:S04]  /*22b0*/  @UP1 UMOV UR44, UR7 ;  /* 0x00000007002c1c82 */ /* 0x000fc80008000000 */
[----:B------:R-:W-:Y:S01]  /*22c0*/  @UP1 UMOV UR36, UR5 ;  /* 0x0000000500241c82 */ /* 0x000fe20008000000 */
[----:B------:R-:W-:Y:S05]  /*22d0*/  BRA.U !UP0, `(.L_x_40) ;  /* 0x0000000108d47547 */ /* 0x000fea000b800000 */
[----:B------:R-:W2:Y:S01]  /*22e0*/  LDCU.128 UR16, c[0x0][0xb10] ;  /* 0x00016200ff1077ac */ /* 0x000ea20008000c00 */
[----:B------:R-:W3:Y:S01]  /*22f0*/  LDCU UR12, c[0x0][0xb20] ;  /* 0x00016400ff0c77ac */ /* 0x000ee20008000800 */
[----:B------:R-:W4:Y:S01]  /*2300*/  LDCU UR22, c[0x0][0xb0c] ;  /* 0x00016180ff1677ac */ /* 0x000f220008000800 */
[----:B------:R-:W1:Y:S01]  /*2310*/  LDCU.64 UR8, c[0x0][0xb28] ;  /* 0x00016500ff0877ac */ /* 0x000e620008000a00 */
[----:B------:R-:W-:Y:S02]  /*2320*/  UISETP.NE.AND UP3, UPT, UR41, 0x1, UPT ;  /* 0x000000012900788c */ /* 0x000fe4000bf65270 */
[----:B--2---:R-:W-:Y:S02]  /*2330*/  UIMAD.WIDE.U32 UR10, UR45, UR19, URZ ;  /* 0x000000132d0a72a5 */ /* 0x004fe4000f8e00ff */
[----:B------:R-:W-:Y:S02]  /*2340*/  UIMAD.WIDE.U32 UR6, UR46, UR16, URZ ;  /* 0x000000102e0672a5 */ /* 0x000fe4000f8e00ff */
[----:B------:R-:W-:-:S02]  /*2350*/  UISETP.NE.AND UP0, UPT, UR18, 0x1, UPT ;  /* 0x000000011200788c */ /* 0x000fc4000bf05270 */
[----:B------:R-:W-:Y:S01]  /*2360*/  UIMAD.WIDE.U32 UR20, UR40, UR19, URZ ;  /* 0x00000013281472a5 */ /* 0x000fe2000f8e00ff */
[----:B------:R-:W-:Y:S02]  /*2370*/  UMOV UR10, UR11 ;  /* 0x0000000b000a7c82 */ /* 0x000fe40008000000 */
[----:B------:R-:W-:Y:S01]  /*2380*/  UMOV UR6, UR7 ;  /* 0x0000000700067c82 */ /* 0x000fe20008000000 */
[----:B---3--:R-:W-:Y:S02]  /*2390*/  USHF.R.U32.HI UR10, URZ, UR12, UR10 ;  /* 0x0000000cff0a7299 */ /* 0x008fe4000801160a */
[----:B------:R-:W-:Y:S02]  /*23a0*/  USHF.R.U32.HI UR7, URZ, UR17, UR6 ;  /* 0x00000011ff077299 */ /* 0x000fe40008011606 */
[----:B----4-:R-:W-:Y:S02]  /*23b0*/  UISETP.NE.AND UP2, UPT, UR22, 0x1, UPT ;  /* 0x000000011600788c */ /* 0x010fe4000bf45270 */
[----:B------:R-:W-:-:S02]  /*23c0*/  USEL UR6, UR45, UR10, !UP0 ;  /* 0x0000000a2d067287 */ /* 0x000fc4000c000000 */
[----:B------:R-:W-:Y:S02]  /*23d0*/  USEL UR7, UR46, UR7, !UP2 ;  /* 0x000000072e077287 */ /* 0x000fe4000d000000 */
[----:B-1----:R-:W-:Y:S01]  /*23e0*/  UIMAD.WIDE.U32 UR10, UR6, UR8, URZ ;  /* 0x00000008060a72a5 */ /* 0x002fe2000f8e00ff */
[----:B------:R-:W-:Y:S01]  /*23f0*/  UMOV UR5, UR21 ;  /* 0x0000001500057c82 */ /* 0x000fe20008000000 */
[----:B------:R-:W-:Y:S02]  /*2400*/  UIMAD.WIDE.U32 UR14, UR44, UR16, URZ ;  /* 0x000000102c0e72a5 */ /* 0x000fe4000f8e00ff */
[----:B------:R-:W-:-:S03]  /*2410*/  UIMAD.WIDE.U32 UR20, UR7, UR8, URZ ;  /* 0x00000008071472a5 */ /* 0x000fc6000f8e00ff */
[----:B------:R-:W-:Y:S01]  /*2420*/  UMOV UR10, UR11 ;  /* 0x0000000b000a7c82 */ /* 0x000fe20008000000 */
[----:B------:R-:W-:Y:S02]  /*2430*/  USHF.R.U32.HI UR5, URZ, UR12, UR5 ;  /* 0x0000000cff057299 */ /* 0x000fe40008011605 */
[----:B------:R-:W-:Y:S01]  /*2440*/  @UP3 USHF.R.U32.HI UR6, URZ, UR9, UR10 ;  /* 0x00000009ff063299 */ /* 0x000fe2000801160a */
[----:B------:R-:W-:Y:S01]  /*2450*/  UMOV UR14, UR15 ;  /* 0x0000000f000e7c82 */ /* 0x000fe20008000000 */
[----:B------:R-:W-:Y:S01]  /*2460*/  UMOV UR20, UR21 ;  /* 0x0000001500147c82 */ /* 0x000fe20008000000 */
[----:B------:R-:W-:Y:S02]  /*2470*/  USHF.R.U32.HI UR17, URZ, UR17, UR14 ;  /* 0x00000011ff117299 */ /* 0x000fe4000801160e */
[----:B------:R-:W-:Y:S02]  /*2480*/  USEL UR5, UR40, UR5, !UP0 ;  /* 0x0000000528057287 */ /* 0x000fe4000c000000 */
[----:B------:R-:W-:-:S02]  /*2490*/  @UP3 USHF.R.U32.HI UR7, URZ, UR9, UR20 ;  /* 0x00000009ff073299 */ /* 0x000fc40008011614 */
[----:B------:R-:W-:Y:S02]  /*24a0*/  UIMAD UR10, UR41, UR6, URZ ;  /* 0x00000006290a72a4 */ /* 0x000fe4000f8e02ff */
[----:B------:R-:W-:Y:S02]  /*24b0*/  USEL UR6, UR44, UR17, !UP2 ;  /* 0x000000112c067287 */ /* 0x000fe4000d000000 */
[----:B------:R-:W-:Y:S02]  /*24c0*/  UIMAD UR12, UR41, UR7, URZ ;  /* 0x00000007290c72a4 */ /* 0x000fe4000f8e02ff */
[----:B------:R-:W-:Y:S02]  /*24d0*/  UISETP.GE.AND UP0, UPT, UR5, UR10, UPT ;  /* 0x0000000a0500728c */ /* 0x000fe4000bf06270 */
[----:B------:R-:W-:Y:S02]  /*24e0*/  UIMAD.WIDE.U32 UR10, UR5, UR8, URZ ;  /* 0x00000008050a72a5 */ /* 0x000fe4000f8e00ff */
[----:B------:R-:W-:-:S02]  /*24f0*/  UISETP.GE.OR UP0, UPT, UR6, UR12, UP0 ;  /* 0x0000000c0600728c */ /* 0x000fc40008706670 */
[----:B------:R-:W-:Y:S02]  /*2500*/  UIMAD.WIDE.U32 UR14, UR6, UR8, URZ ;  /* 0x00000008060e72a5 */ /* 0x000fe4000f8e00ff */
[----:B------:R-:W-:Y:S01]  /*2510*/  UIADD3 UR12, UPT, UPT, -UR6, URZ, URZ ;  /* 0x000000ff060c7290 */ /* 0x000fe2000fffe1ff */
[----:B------:R-:W-:Y:S01]  /*2520*/  UMOV UR10, UR11 ;  /* 0x0000000b000a7c82 */ /* 0x000fe20008000000 */
[----:B------:R-:W-:Y:S02]  /*2530*/  UIADD3 UR11, UPT, UPT, -UR5, URZ, URZ ;  /* 0x000000ff050b7290 */ /* 0x000fe4000fffe1ff */
[----:B------:R-:W-:-:S03]  /*2540*/  USHF.R.U32.HI UR10, URZ, UR9, UR10 ;  /* 0x00000009ff0a7299 */ /* 0x000fc6000801160a */
[----:B------:R-:W-:Y:S01]  /*2550*/  @!UP0 UMOV UR8, UR15 ;  /* 0x0000000f00088c82 */ /* 0x000fe20008000000 */
[----:B------:R-:W-:Y:S02]  /*2560*/  UIMAD UR11, UR18, UR11, UR40 ;  /* 0x0000000b120b72a4 */ /* 0x000fe4000f8e0228 */
[----:B------:R-:W-:Y:S02]  /*2570*/  USEL UR10, UR5, UR10, !UP3 ;  /* 0x0000000a050a7287 */ /* 0x000fe4000d800000 */
[----:B------:R-:W-:Y:S02]  /*2580*/  @!UP0 USHF.R.U32.HI UR8, URZ, UR9, UR8 ;  /* 0x00000009ff088299 */ /* 0x000fe40008011608 */
[----:B------:R-:W-:Y:S02]  /*2590*/  UIADD3 UR9, UPT, UPT, -UR10, URZ, URZ ;  /* 0x000000ff0a097290 */ /* 0x000fe4000fffe1ff */
[----:B------:R-:W-:Y:S02]  /*25a0*/  @!UP0 USEL UR8, UR6, UR8, !UP3 ;  /* 0x0000000806088287 */ /* 0x000fe4000d800000 */
[----:B------:R-:W-:-:S02]  /*25b0*/  UIMAD UR9, UR41, UR9, UR5 ;  /* 0x00000009290972a4 */ /* 0x000fc4000f8e0205 */
[----:B------:R-:W-:Y:S02]  /*25c0*/  @!UP0 UIADD3 UR10, UPT, UPT, UR10, -UR8, URZ ;  /* 0x800000080a0a8290 */ /* 0x000fe4000fffe0ff */
[----:B------:R-:W-:Y:S02]  /*25d0*/  @!UP0 UIMAD UR8, UR9, UR7, UR8 ;  /* 0x00000007090882a4 */ /* 0x000fe4000f8e0208 */
[----:B------:R-:W-:Y:S02]  /*25e0*/  @!UP0 UIMAD UR5, UR41, UR10, UR6 ;  /* 0x0000000a290582a4 */ /* 0x000fe4000f8e0206 */
[----:B------:R-:W-:Y:S02]  /*25f0*/  UIMAD UR7, UR22, UR12, UR44 ;  /* 0x0000000c160772a4 */ /* 0x000fe4000f8e022c */
[----:B------:R-:W-:Y:S01]  /*2600*/  UIMAD UR40, UR5, UR18, UR11 ;  /* 0x00000012052872a4 */ /* 0x000fe2000f8e020b */
[----:B------:R-:W-:Y:S02]  /*2610*/  @!UP0 UMOV UR6, UR8 ;  /* 0x0000000800068c82 */ /* 0x000fe40008000000 */
[----:B------:R-:W-:-:S12]  /*2620*/  UIMAD UR44, UR6, UR22, UR7 ;  /* 0x00000016062c72a4 */ /* 0x000fd8000f8e0207 */
.L_x_40:
[----:B------:R-:W2:Y:S02]  /*2630*/  LDCU UR5, c[0x0][0xb30] ;  /* 0x00016600ff0577ac */ /* 0x000ea40008000800 */
[----:B--2---:R-:W-:-:S09]  /*2640*/  UISETP.NE.AND UP0, UPT, UR5, 0x1, UPT ;  /* 0x000000010500788c */ /* 0x004fd2000bf05270 */
[----:B------:R-:W-:Y:S05]  /*2650*/  BRA.U UP0, `(.L_x_41) ;  /* 0x0000000100447547 */ /* 0x000fea000b800000 */
[----:B------:R-:W2:Y:S01]  /*2660*/  LDCU.128 UR16, c[0x0][0xb10] ;  /* 0x00016200ff1077ac */ /* 0x000ea20008000c00 */
[----:B------:R-:W3:Y:S01]  /*2670*/  LDCU UR10, c[0x0][0xb0c] ;  /* 0x00016180ff0a77ac */ /* 0x000ee20008000800 */
[----:B------:R-:W4:Y:S01]  /*2680*/  LDCU UR11, c[0x0][0xb20] ;  /* 0x00016400ff0b77ac */ /* 0x000f220008000800 */
[----:B--2---:R-:W-:Y:S02]  /*2690*/  UIMAD.WIDE.U32 UR8, UR44, UR16, URZ ;  /* 0x000000102c0872a5 */ /* 0x004fe4000f8e00ff */
[----:B------:R-:W-:Y:S02]  /*26a0*/  UIMAD.WIDE.U32 UR6, UR40, UR19, URZ ;  /* 0x00000013280672a5 */ /* 0x000fe4000f8e00ff */
[----:B---3--:R-:W-:Y:S02]  /*26b0*/  UISETP.NE.AND UP2, UPT, UR10, 0x1, UPT ;  /* 0x000000010a00788c */ /* 0x008fe4000bf45270 */
[----:B------:R-:W-:Y:S01]  /*26c0*/  UISETP.NE.AND UP0, UPT, UR18, 0x1, UPT ;  /* 0x000000011200788c */ /* 0x000fe2000bf05270 */
[----:B------:R-:W-:-:S02]  /*26d0*/  UMOV UR8, UR9 ;  /* 0x0000000900087c82 */ /* 0x000fc40008000000 */
[----:B------:R-:W-:Y:S01]  /*26e0*/  UMOV UR5, UR7 ;  /* 0x0000000700057c82 */ /* 0x000fe20008000000 */
[----:B------:R-:W-:Y:S02]  /*26f0*/  USHF.R.U32.HI UR17, URZ, UR17, UR8 ;  /* 0x00000011ff117299 */ /* 0x000fe40008011608 */
[----:B----4-:R-:W-:Y:S02]  /*2700*/  USHF.R.U32.HI UR5, URZ, UR11, UR5 ;  /* 0x0000000bff057299 */ /* 0x010fe40008011605 */
[----:B------:R-:W-:Y:S02]  /*2710*/  USEL UR6, UR44, UR17, !UP2 ;  /* 0x000000112c067287 */ /* 0x000fe4000d000000 */
[----:B------:R-:W-:-:S04]  /*2720*/  USEL UR5, UR40, UR5, !UP0 ;  /* 0x0000000528057287 */ /* 0x000fc8000c000000 */
[----:B------:R-:W-:Y:S02]  /*2730*/  UIADD3 UR7, UPT, UPT, UR6, -UR5, URZ ;  /* 0x8000000506077290 */ /* 0x000fe4000fffe0ff */
[----:B------:R-:W-:Y:S02]  /*2740*/  UIADD3 UR5, UPT, UPT, -UR6, UR5, URZ ;  /* 0x0000000506057290 */ /* 0x000fe4000fffe1ff */
[----:B------:R-:W-:Y:S02]  /*2750*/  UIMAD UR40, UR7, UR18, UR40 ;  /* 0x00000012072872a4 */ /* 0x000fe4000f8e0228 */
[----:B------:R-:W-:-:S12]  /*2760*/  UIMAD UR44, UR5, UR10, UR44 ;  /* 0x0000000a052c72a4 */ /* 0x000fd8000f8e022c */
.L_x_41:
[----:B------:R-:W-:Y:S01]  /*2770*/  VIADD R11, R11, 0x1 ;  /* 0x000000010b0b7836 */ /* 0x000fe20000000000 */
[----:B------:R-:W-:Y:S02]  /*2780*/  R2UR UR6, R124 ;  /* 0x000000007c0672ca */ /* 0x000fe400000e0000 */
[----:B------:R-:W-:Y:S02]  /*2790*/  R2UR UR5, R123 ;  /* 0x000000007b0572ca */ /* 0x000fe400000e0000 */
[C---:B------:R-:W-:Y:S02]  /*27a0*/  ISETP.NE.AND P0, PT, R11.reuse, 0x2, PT ;  /* 0x000000020b00780c */ /* 0x040fe40003f05270 */
[----:B------:R-:W-:Y:S02]  /*27b0*/  PLOP3.LUT P1, PT, PT, PT, PT, 0x80, 0x8 ;  /* 0x000000000008781c */ /* 0x000fe40003f2f070 */
[----:B------:R-:W-:Y:S02]  /*27c0*/  SEL R3, RZ, 0x1, P0 ;  /* 0x00000001ff037807 */ /* 0x000fe40000000000 */
[----:B------:R-:W-:-:S02]  /*27d0*/  SEL R11, R11, RZ, P0 ;  /* 0x000000ff0b0b7207 */ /* 0x000fc40000000000 */
[----:B------:R-:W-:Y:S01]  /*27e0*/  LOP3.LUT R10, R10, R3, RZ, 0x3c, !PT ;  /* 0x000000030a0a7212 */ /* 0x000fe200078e3cff */
[----:B------:R-:W-:Y:S02]  /*27f0*/  UIADD3 UR48, UPT, UPT, UR44, UR6, URZ ;  /* 0x000000062c307290 */ /* 0x000fe4000fffe0ff */
[----:B------:R-:W-:Y:S01]  /*2800*/  UIADD3 UR49, UPT, UPT, UR40, UR5, URZ ;  /* 0x0000000528317290 */ /* 0x000fe2000fffe0ff */
[----:B------:R-:W-:Y:S11]  /*2810*/  BRA.U UP1, `(.L_x_42) ;  /* 0xffffffed01dc7547 */ /* 0x000ff6000b83ffff */
[----:B------:R-:W-:Y:S01]  /*2820*/  UIADD3 UR13, UPT, UPT, UR13, 0x20, URZ ;  /* 0x000000200d0d7890 */ /* 0x000fe2000fffe0ff */
[----:B------:R-:W-:-:S03]  /*2830*/  SHF.L.U32 R3, R12, 0x1f, RZ ;  /* 0x0000001f0c037819 */ /* 0x000fc600000006ff */
[----:B------:R-:W-:-:S09]  /*2840*/  ULEA UR4, UR29, UR13, 0x3 ;  /* 0x0000000d1d047291 */ /* 0x000fd2000f8e18ff */
[----:B------:R-:W2:Y:S02]  /*2850*/  SYNCS.PHASECHK.TRANS64.TRYWAIT P0, [UR4], R3 ;  /* 0x00000003ff0075a7 */ /* 0x000ea40008001104 */
[----:B--2---:R-:W-:Y:S05]  /*2860*/  @!P0 BRA `(.L_x_43) ;  /* 0x00000054007c8947 */ /* 0x004fea0003800000 */
.L_x_108:
[----:B------:R-:W-:-:S04]  /*2870*/  UIADD3 UR4, UPT, UPT, UR29, 0x1, URZ ;  /* 0x000000011d047890 */ /* 0x000fc8000fffe0ff */
[----:B------:R-:W-:-:S04]  /*2880*/  UISETP.NE.AND UP0, UPT, UR4, 0x4, UPT ;  /* 0x000000040400788c */ /* 0x000fc8000bf05270 */
[----:B------:R-:W-:Y:S02]  /*2890*/  USEL UR6, URZ, 0x1, UP0 ;  /* 0x00000001ff067887 */ /* 0x000fe40008000000 */
[----:B------:R-:W-:-:S04]  /*28a0*/  USEL UR4, UR4, URZ, UP0 ;  /* 0x000000ff04047287 */ /* 0x000fc80008000000 */
[----:B------:R-:W-:Y:S01]  /*28b0*/  ULEA UR5, UR4, UR13, 0x3 ;  /* 0x0000000d04057291 */ /* 0x000fe2000f8e18ff */
[----:B------:R-:W-:-:S04]  /*28c0*/  LOP3.LUT R2, R12, UR6, RZ, 0x3c, !PT ;  /* 0x000000060c027c12 */ /* 0x000fc8000f8e3cff */
[----:B-1----:R-:W-:-:S04]  /*28d0*/  SHF.L.U32 R3, R2, 0x1f, RZ ;  /* 0x0000001f02037819 */ /* 0x002fc800000006ff */
[----:B------:R-:W1:Y:S02]  /*28e0*/  SYNCS.PHASECHK.TRANS64.TRYWAIT P0, [UR5], R3 ;  /* 0x00000003ff0075a7 */ /* 0x000e640008001105 */
[----:B-1----:R-:W-:Y:S05]  /*28f0*/  @!P0 BRA `(.L_x_44) ;  /* 0x0000005400708947 */ /* 0x002fea0003800000 */
.L_x_110:
        /* <DEDUP_REMOVED lines=9> */
.L_x_112:
[----:B------:R-:W-:-:S04]  /*2990*/  UIADD3 UR4, UPT, UPT, UR4, 0x1, URZ ;  /* 0x0000000104047890 */ /* 0x000fc8000fffe0ff */
[----:B------:R-:W-:-:S04]  /*29a0*/  UISETP.NE.AND UP0, UPT, UR4, 0x4, UPT ;  /* 0x000000040400788c */ /* 0x000fc8000bf05270 */
[----:B------:R-:W-:Y:S02]  /*29b0*/  USEL UR5, URZ, 0x1, UP0 ;  /* 0x00000001ff057887 */ /* 0x000fe40008000000 */
[----:B------:R-:W-:-:S04]  /*29c0*/  USEL UR4, UR4, URZ, UP0 ;  /* 0x000000ff04047287 */ /* 0x000fc80008000000 */
[----:B------:R-:W-:Y:S01]  /*29d0*/  ULEA UR4, UR4, UR13, 0x3 ;  /* 0x0000000d04047291 */ /* 0x000fe2000f8e18ff */
[----:B-1----:R-:W-:-:S04]  /*29e0*/  LOP3.LUT R3, R2, UR5, RZ, 0x3c, !PT ;  /* 0x0000000502037c12 */ /* 0x002fc8000f8e3cff */
[----:B------:R-:W-:Y:S01]  /*29f0*/  SHF.L.U32 R3, R3, 0x1f, RZ ;  /* 0x0000001f03037819 */ /* 0x000fe200000006ff */
[----:B------:R-:W-:-:S07]  /*2a00*/  IMAD.U32 R0, RZ, RZ, UR4 ;  /* 0x00000004ff007e24 */ /* 0x000fce000f8e00ff */
.L_x_46:
[----:B-1----:R1:W2:Y:S02]  /*2a10*/  SYNCS.PHASECHK.TRANS64.TRYWAIT P0, [R0+URZ], R3 ;  /* 0x00000003000075a7 */ /* 0x0022a400080011ff */
[----:B--2---:R-:W-:Y:S05]  /*2a20*/  @!P0 NANOSLEEP.SYNCS 0x989680 ;  /* 0x009896800000895d */ /* 0x004fea0003900000 */
[----:B------:R-:W2:Y:S02]  /*2a30*/  @!P0 SYNCS.PHASECHK.TRANS64 P0, [R0+URZ], R3 ;  /* 0x00000003000085a7 */ /* 0x000ea400080010ff */
[----:B--2---:R-:W-:Y:S05]  /*2a40*/  @P0 EXIT ;  /* 0x000000000000094d */ /* 0x004fea0003800000 */
[----:B------:R-:W-:Y:S05]  /*2a50*/  BRA `(.L_x_46) ;  /* 0xfffffffc00ec7947 */ /* 0x000fea000383ffff */
.L_x_22:
[----:B------:R-:W-:-:S04]  /*2a60*/  UISETP.NE.AND UP0, UPT, UR50, URZ, UPT ;  /* 0x000000ff3200728c */ /* 0x000fc8000bf05270 */
[----:B------:R-:W-:-:S09]  /*2a70*/  UISETP.NE.OR UP0, UPT, UR20, 0x1, UP0 ;  /* 0x000000011400788c */ /* 0x000fd20008705670 */
[----:B------:R-:W-:Y:S05]  /*2a80*/  BRA.U UP0, `(.L_x_47) ;  /* 0x0000000500487547 */ /* 0x000fea000b800000 */
[----:B------:R-:W-:Y:S01]  /*2a90*/  ISETP.GE.U32.AND P2, PT, R0, 0x2, PT ;  /* 0x000000020000780c */ /* 0x000fe20003f46070 */
[----:B------:R-:W-:Y:S01]  /*2aa0*/  IMAD.MOV.U32 R12, RZ, RZ, 0x1 ;  /* 0x00000001ff0c7424 */ /* 0x000fe200078e00ff */
[----:B------:R-:W-:Y:S02]  /*2ab0*/  CS2R R10, SRZ ;  /* 0x00000000000a7805 */ /* 0x000fe4000001ff00 */
[----:B------:R-:W-:Y:S01]  /*2ac0*/  CS2R R8, SRZ ;  /* 0x0000000000087805 */ /* 0x000fe2000001ff00 */
[----:B------:R-:W-:Y:S01]  /*2ad0*/  UMOV UR6, 0x400 ;  /* 0x0000040000067882 */ /* 0x000fe20000000000 */
[----:B------:R-:W-:Y:S01]  /*2ae0*/  UMOV UR5, URZ ;  /* 0x000000ff00057c82 */ /* 0x000fe20008000000 */
[----:B------:R-:W-:-:S12]  /*2af0*/  ULEA UR6, UR50, UR6, 0x18 ;  /* 0x0000000632067291 */ /* 0x000fd8000f8ec0ff */
.L_x_51:
[----:B------:R-:W-:Y:S02]  /*2b00*/  LEA R2, R8, UR6, 0x3 ;  /* 0x0000000608027c11 */ /* 0x000fe4000f8e18ff */
[----:B------:R-:W-:-:S03]  /*2b10*/  SHF.L.U32 R5, R9, 0x1f, RZ ;  /* 0x0000001f09057819 */ /* 0x000fc600000006ff */
[----:B------:R-:W-:Y:S01]  /*2b20*/  VIADD R4, R2, 0xd0 ;  /* 0x000000d002047836 */ /* 0x000fe20000000000 */
[----:B------:R-:W2:Y:S02]  /*2b30*/  SYNCS.PHASECHK.TRANS64.TRYWAIT P0, [R2+URZ+0xc0], R5 ;  /* 0x0000c005020075a7 */ /* 0x000ea400080011ff */
[----:B--2---:R-:W-:Y:S05]  /*2b40*/  @!P0 BRA `(.L_x_48) ;  /* 0x00000054000c8947 */ /* 0x004fea0003800000 */
.L_x_113:
[----:B------:R-:W-:Y:S01]  /*2b50*/  ULEA UR4, UR5, UR6, 0x3 ;  /* 0x0000000605047291 */ /* 0x000fe2000f8e18ff */
[----:B------:R-:W-:Y:S02]  /*2b60*/  PRMT R4, RZ, 0x654, R4 ;  /* 0x00000654ff047816 */ /* 0x000fe40000000004 */
[----:B--2---:R-:W-:Y:S01]  /*2b70*/  SHF.L.U32 R5, R12, 0x1f, RZ ;  /* 0x0000001f0c057819 */ /* 0x004fe200000006ff */
[----:B------:R-:W-:Y:S01]  /*2b80*/  UIADD3 UR7, UPT, UPT, UR4, 0x60, URZ ;  /* 0x0000006004077890 */ /* 0x000fe2000fffe0ff */
[----:B------:R2:W-:Y:S05]  /*2b90*/  SYNCS.ARRIVE.TRANS64.RED.A1T0 RZ, [R4+URZ], RZ ;  /* 0x000000ff04ff79a7 */ /* 0x0005ea00081004ff */
[----:B------:R-:W-:Y:S01]  /*2ba0*/  IMAD.U32 R7, RZ, RZ, UR7 ;  /* 0x00000007ff077e24 */ /* 0x000fe2000f8e00ff */
[----:B------:R-:W3:Y:S04]  /*2bb0*/  SYNCS.PHASECHK.TRANS64.TRYWAIT P0, [UR4+0x70], R5 ;  /* 0x00007005ff0075a7 */ /* 0x000ee80008001104 */
[----:B------:R-:W-:Y:S01]  /*2bc0*/  PRMT R6, R0, 0x654, R7 ;  /* 0x0000065400067816 */ /* 0x000fe20000000007 */
[----:B--2---:R-:W-:Y:S01]  /*2bd0*/  @!P2 IMAD.MOV.U32 R4, RZ, RZ, 0x10 ;  /* 0x00000010ff04a424 */ /* 0x004fe200078e00ff */
[----:B---3--:R-:W-:Y:S06]  /*2be0*/  @!P0 BRA `(.L_x_49) ;  /* 0x0000005000f88947 */ /* 0x008fec0003800000 */
.L_x_115:
[----:B------:R-:W-:Y:S01]  /*2bf0*/  ULEA UR8, UR5, UR6, 0x4 ;  /* 0x0000000605087291 */ /* 0x000fe2000f8e20ff */
[----:B------:R-:W-:Y:S01]  /*2c00*/  SEL R3, R6, R3, !P2 ;  /* 0x0000000306037207 */ /* 0x000fe20005000000 */
[----:B------:R-:W-:Y:S01]  /*2c10*/  UIADD3 UR9, UPT, UPT, UR4, 0x60, URZ ;  /* 0x0000006004097890 */ /* 0x000fe2000fffe0ff */
[----:B--2---:R-:W-:Y:S01]  /*2c20*/  LEA R2, R11, UR6, 0x3 ;  /* 0x000000060b027c11 */ /* 0x004fe2000f8e18ff */
[----:B------:R-:W-:Y:S01]  /*2c30*/  UIADD3 UR8, UPT, UPT, UR8, 0xf0, URZ ;  /* 0x000000f008087890 */ /* 0x000fe2000fffe0ff */
[----:B------:R-:W-:Y:S01]  /*2c40*/  SHF.L.U32 R5, R10, 0x1f, RZ ;  /* 0x0000001f0a057819 */ /* 0x000fe200000006ff */
[----:B------:R2:W-:Y:S01]  /*2c50*/  @!P2 SYNCS.ARRIVE.TRANS64.RED RZ, [R3+URZ], R4 ;  /* 0x0000000403ffa9a7 */ /* 0x0005e200080004ff */
[----:B------:R-:W-:Y:S01]  /*2c60*/  UIADD3 UR4, UPT, UPT, UR5, 0x1, URZ ;  /* 0x0000000105047890 */ /* 0x000fe2000fffe0ff */
[----:B------:R-:W-:-:S03]  /*2c70*/  VIADD R8, R8, 0x1 ;  /* 0x0000000108087836 */ /* 0x000fc60000000000 */
[----:B------:R-:W-:Y:S02]  /*2c80*/  UISETP.NE.AND UP0, UPT, UR4, 0x2, UPT ;  /* 0x000000020400788c */ /* 0x000fe4000bf05270 */
[----:B------:R-:W-:Y:S06]  /*2c90*/  UGETNEXTWORKID.BROADCAST [UR8], [UR9] ;  /* 0x00000000080073ca */ /* 0x000fec0008000100 */
[----:B------:R-:W-:Y:S01]  /*2ca0*/  USEL UR7, URZ, 0x1, UP0 ;  /* 0x00000001ff077887 */ /* 0x000fe20008000000 */
[----:B------:R-:W-:Y:S01]  /*2cb0*/  ISETP.NE.AND P0, PT, R8, 0x2, PT ;  /* 0x000000020800780c */ /* 0x000fe20003f05270 */
[----:B------:R-:W-:Y:S01]  /*2cc0*/  USEL UR5, UR4, URZ, UP0 ;  /* 0x000000ff04057287 */ /* 0x000fe20008000000 */
[----:B------:R-:W3:Y:S03]  /*2cd0*/  SYNCS.PHASECHK.TRANS64.TRYWAIT P1, [R2+URZ+0x60], R5 ;  /* 0x00006005020075a7 */ /* 0x000ee600080211ff */
[----:B------:R-:W-:Y:S01]  /*2ce0*/  LOP3.LUT R12, R12, UR7, RZ, 0x3c, !PT ;  /* 0x000000070c0c7c12 */ /* 0x000fe2000f8e3cff */
[----:B--23--:R-:W-:Y:S07]  /*2cf0*/  @!P1 BRA `(.L_x_50) ;  /* 0x0000005000cc9947 */ /* 0x00cfee0003800000 */
.L_x_116:
[C---:B------:R-:W-:Y:S01]  /*2d00*/  LEA R4, R11.reuse, UR6, 0x4 ;  /* 0x000000060b047c11 */ /* 0x040fe2000f8e20ff */
[----:B--2---:R-:W-:Y:S01]  /*2d10*/  VIADD R2, R2, 0x70 ;  /* 0x0000007002027836 */ /* 0x004fe20000000000 */
[----:B------:R-:W-:Y:S01]  /*2d20*/  SEL R8, R8, RZ, P0 ;  /* 0x000000ff08087207 */ /* 0x000fe20000000000 */
[----:B------:R-:W-:-:S03]  /*2d30*/  VIADD R11, R11, 0x1 ;  /* 0x000000010b0b7836 */ /* 0x000fc60000000000 */
[----:B------:R-:W2:Y:S01]  /*2d40*/  LDS.128 R4, [R4+0xf0] ;  /* 0x0000f00004047984 */ /* 0x000ea20000000c00 */
[----:B------:R-:W-:Y:S02]  /*2d50*/  PRMT R2, RZ, 0x654, R2 ;  /* 0x00000654ff027816 */ /* 0x000fe40000000002 */
[C---:B------:R-:W-:Y:S01]  /*2d60*/  ISETP.NE.AND P1, PT, R11.reuse, 0x2, PT ;  /* 0x000000020b00780c */ /* 0x040fe20003f25270 */
[----:B------:R-:W-:Y:S01]  /*2d70*/  @!PT LDS RZ, [RZ] ;  /* 0x00000000fffff984 */ /* 0x000fe20000000800 */
[----:B------:R-:W-:Y:S01]  /*2d80*/  @!PT LDS RZ, [RZ] ;  /* 0x00000000fffff984 */ /* 0x000fe20000000800 */
[----:B------:R-:W-:Y:S01]  /*2d90*/  @!PT LDS RZ, [RZ] ;  /* 0x00000000fffff984 */ /* 0x000fe20000000800 */
[----:B------:R-:W-:Y:S01]  /*2da0*/  @!PT LDS RZ, [RZ] ;  /* 0x00000000fffff984 */ /* 0x000fe20000000800 */
[----:B------:R3:W-:Y:S06]  /*2db0*/  MEMBAR.ALL.CTA ;  /* 0x0000000000007992 */ /* 0x0007ec0000008000 */
[----:B---3--:R-:W3:Y:S01]  /*2dc0*/  FENCE.VIEW.ASYNC.S ;  /* 0x00000000000073c6 */ /* 0x008ee20000000000 */
[----:B------:R-:W-:Y:S01]  /*2dd0*/  SEL R11, R11, RZ, P1 ;  /* 0x000000ff0b0b7207 */ /* 0x000fe20000800000 */
[----:B---3--:R3:W-:Y:S01]  /*2de0*/  SYNCS.ARRIVE.TRANS64.RED.A1T0 RZ, [R2+URZ], RZ ;  /* 0x000000ff02ff79a7 */ /* 0x0087e200081004ff */
[----:B--2---:R-:W-:-:S02]  /*2df0*/  LOP3.LUT P3, RZ, R6, 0x1, RZ, 0xc0, !PT ;  /* 0x0000000106ff7812 */ /* 0x004fc4000786c0ff */
[----:B------:R-:W-:-:S04]  /*2e00*/  SEL R5, RZ, 0x1, P1 ;  /* 0x00000001ff057807 */ /* 0x000fc80000800000 */
[----:B------:R-:W-:Y:S02]  /*2e10*/  LOP3.LUT R10, R10, R5, RZ, 0x3c, !PT ;  /* 0x000000050a0a7212 */ /* 0x000fe400078e3cff */
[----:B---3--:R-:W-:-:S04]  /*2e20*/  SEL R2, RZ, 0x1, P0 ;  /* 0x00000001ff027807 */ /* 0x008fc80000000000 */
[----:B------:R-:W-:Y:S01]  /*2e30*/  LOP3.LUT R9, R9, R2, RZ, 0x3c, !PT ;  /* 0x0000000209097212 */ /* 0x000fe200078e3cff */
[----:B------:R-:W-:Y:S06]  /*2e40*/  @P3 BRA `(.L_x_51) ;  /* 0xfffffffc002c3947 */ /* 0x000fec000383ffff */
[----:B------:R-:W-:Y:S01]  /*2e50*/  ULEA UR4, UR5, UR6, 0x3 ;  /* 0x0000000605047291 */ /* 0x000fe2000f8e18ff */
[----:B------:R-:W-:-:S08]  /*2e60*/  SHF.L.U32 R3, R12, 0x1f, RZ ;  /* 0x0000001f0c037819 */ /* 0x000fd000000006ff */
[----:B------:R-:W2:Y:S02]  /*2e70*/  SYNCS.PHASECHK.TRANS64 P0, [UR4+0x70], R3 ;  /* 0x00007003ff0075a7 */ /* 0x000ea40008001004 */
[----:B--2---:R-:W-:Y:S05]  /*2e80*/  @P0 BRA `(.L_x_52) ;  /* 0x0000000000080947 */ /* 0x004fea0003800000 */
[----:B------:R-:W2:Y:S02]  /*2e90*/  SYNCS.PHASECHK.TRANS64.TRYWAIT P0, [UR4+0x70], R3 ;  /* 0x00007003ff0075a7 */ /* 0x000ea40008001104 */
[----:B--2---:R-:W-:Y:S05]  /*2ea0*/  @!P0 BRA `(.L_x_53) ;  /* 0x0000005000748947 */ /* 0x004fea0003800000 */
.L_x_52:
[----:B------:R-:W-:-:S04]  /*2eb0*/  UIADD3 UR7, UPT, UPT, UR5, 0x1, URZ ;  /* 0x0000000105077890 */ /* 0x000fc8000fffe0ff */
[----:B------:R-:W-:-:S04]  /*2ec0*/  UISETP.NE.AND UP0, UPT, UR7, 0x2, UPT ;  /* 0x000000020700788c */ /* 0x000fc8000bf05270 */
[----:B------:R-:W-:Y:S02]  /*2ed0*/  USEL UR8, URZ, 0x1, UP0 ;  /* 0x00000001ff087887 */ /* 0x000fe40008000000 */
[----:B------:R-:W-:-:S04]  /*2ee0*/  USEL UR7, UR7, URZ, UP0 ;  /* 0x000000ff07077287 */ /* 0x000fc80008000000 */
[----:B------:R-:W-:Y:S01]  /*2ef0*/  ULEA UR7, UR7, UR6, 0x3 ;  /* 0x0000000607077291 */ /* 0x000fe2000f8e18ff */
[----:B--2---:R-:W-:-:S04]  /*2f00*/  LOP3.LUT R3, R12, UR8, RZ, 0x3c, !PT ;  /* 0x000000080c037c12 */ /* 0x004fc8000f8e3cff */
[----:B------:R-:W-:-:S04]  /*2f10*/  SHF.L.U32 R0, R3, 0x1f, RZ ;  /* 0x0000001f03007819 */ /* 0x000fc800000006ff */
[----:B------:R-:W2:Y:S02]  /*2f20*/  SYNCS.PHASECHK.TRANS64 P0, [UR7+0x70], R0 ;  /* 0x00007000ff0075a7 */ /* 0x000ea40008001007 */
[----:B-12---:R-:W-:Y:S05]  /*2f30*/  @P0 EXIT ;  /* 0x000000000000094d */ /* 0x006fea0003800000 */
[----:B------:R-:W-:Y:S02]  /*2f40*/  SHF.L.U32 R3, R3, 0x1f, RZ ;  /* 0x0000001f03037819 */ /* 0x000fe400000006ff */
[----:B------:R-:W-:-:S07]  /*2f50*/  MOV R0, UR7 ;  /* 0x0000000700007c02 */ /* 0x000fce0008000f00 */
.L_x_54:
[----:B-1----:R1:W2:Y:S02]  /*2f60*/  SYNCS.PHASECHK.TRANS64.TRYWAIT P0, [R0+URZ+0x70], R3 ;  /* 0x00007003000075a7 */ /* 0x0022a400080011ff */
[----:B--2---:R-:W-:Y:S05]  /*2f70*/  @!P0 NANOSLEEP.SYNCS 0x989680 ;  /* 0x009896800000895d */ /* 0x004fea0003900000 */
[----:B------:R-:W2:Y:S02]  /*2f80*/  @!P0 SYNCS.PHASECHK.TRANS64 P0, [R0+URZ+0x70], R3 ;  /* 0x00007003000085a7 */ /* 0x000ea400080010ff */
[----:B--2---:R-:W-:Y:S05]  /*2f90*/  @P0 EXIT ;  /* 0x000000000000094d */ /* 0x004fea0003800000 */
[----:B------:R-:W-:Y:S05]  /*2fa0*/  BRA `(.L_x_54) ;  /* 0xfffffffc00ec7947 */ /* 0x000fea000383ffff */
.L_x_47:
[----:B------:R-:W-:Y:S05]  /*2fb0*/  BRA.U UP4, `(.L_x_55) ;  /* 0x0000001104407547 */ /* 0x000fea000b800000 */
[----:B------:R-:W-:Y:S01]  /*2fc0*/  UMOV UR4, 0x40 ;  /* 0x0000004000047882 */ /* 0x000fe20000000000 */
[----:B------:R-:W-:Y:S01]  /*2fd0*/  NOP ;  /* 0x0000000000007918 */ /* 0x000fe20000000000 */
[----:B------:R-:W-:Y:S01]  /*2fe0*/  ULEA UR5, UR50, UR4, 0x18 ;  /* 0x0000000432057291 */ /* 0x000fe2000f8ec0ff */
[----:B------:R-:W-:Y:S02]  /*2ff0*/  UMOV UR6, 0x400 ;  /* 0x0000040000067882 */ /* 0x000fe40000000000 */
[----:B------:R-:W-:-:S06]  /*3000*/  ULEA UR6, UR50, UR6, 0x18 ;  /* 0x0000000632067291 */ /* 0x000fcc000f8ec0ff */
[----:B------:R-:W2:Y:S02]  /*3010*/  LDS.U8 R0, [UR5+0x1c] ;  /* 0x00001c05ff007984 */ /* 0x000ea40008000000 */
[----:B--2---:R-:W-:-:S13]  /*3020*/  ISETP.NE.AND P0, PT, R0, RZ, PT ;  /* 0x000000ff0000720c */ /* 0x004fda0003f05270 */
[----:B------:R-:W-:Y:S05]  /*3030*/  @P0 BRA `(.L_x_56) ;  /* 0x0000000000580947 */ /* 0x000fea0003800000 */
[----:B------:R-:W-:-:S13]  /*3040*/  ELECT P0, URZ, PT ;  /* 0x0000000000ff782f */ /* 0x000fda0003800000 */
[----:B------:R-:W-:Y:S05]  /*3050*/  @!P0 BRA `(.L_x_57) ;  /* 0x0000000000608947 */ /* 0x000fea0003800000 */
[----:B------:R-:W-:Y:S01]  /*3060*/  UMOV UR4, 0x10 ;  /* 0x0000001000047882 */ /* 0x000fe20000000000 */
[----:B------:R-:W-:Y:S01]  /*3070*/  HFMA2 R0, -RZ, RZ, 0, 5.9604644775390625e-08 ;  /* 0x00000001ff007431 */ /* 0x000fe200000001ff */
[----:B------:R-:W-:-:S03]  /*3080*/  MOV R3, 0xffff ;  /* 0x0000ffff00037802 */ /* 0x000fc60000000f00 */
[----:B------:R-:W-:Y:S04]  /*3090*/  DEPBAR.LE SB2, 0x36 ;  /* 0x0000ad800000791a */ /* 0x000fe80000000000 */
[----:B------:R-:W2:Y:S02]  /*30a0*/  UTCATOMSWS.FIND_AND_SET.ALIGN UP0, UR4, UR4 ;  /* 0x00000004000475e3 */ /* 0x000ea40008000800 */
[----:B--2---:R-:W-:Y:S01]  /*30b0*/  MOV R4, UR4 ;  /* 0x0000000400047c02 */ /* 0x004fe20008000f00 */
[----:B------:R-:W-:Y:S06]  /*30c0*/  BRA.U UP0, `(.L_x_58) ;  /* 0x0000000100187547 */ /* 0x000fec000b800000 */
.L_x_59:
[----:B------:R-:W-:Y:S05]  /*30d0*/  NANOSLEEP 0x64 ;  /* 0x000000640000795d */ /* 0x000fea0003800000 */
[----:B------:R-:W-:-:S05]  /*30e0*/  UMOV UR4, 0x10 ;  /* 0x0000001000047882 */ /* 0x000fca0000000000 */
[----:B------:R-:W-:Y:S04]  /*30f0*/  DEPBAR.LE SB2, 0x36 ;  /* 0x0000ad800000791a */ /* 0x000fe80000000000 */
[----:B------:R-:W2:Y:S02]  /*3100*/  UTCATOMSWS.FIND_AND_SET.ALIGN UP0, UR4, UR4 ;  /* 0x00000004000475e3 */ /* 0x000ea40008000800 */
[----:B--2---:R-:W-:Y:S01]  /*3110*/  MOV R4, UR4 ;  /* 0x0000000400047c02 */ /* 0x004fe20008000f00 */
[----:B------:R-:W-:Y:S05]  /*3120*/  BRA.U !UP0, `(.L_x_59) ;  /* 0xfffffffd08e87547 */ /* 0x000fea000b83ffff */
.L_x_58:
[-C--:B------:R-:W-:Y:S02]  /*3130*/  SHF.L.U32 R3, R3, R4.reuse, RZ ;  /* 0x0000000403037219 */ /* 0x080fe400000006ff */
[----:B------:R-:W-:Y:S01]  /*3140*/  SHF.L.U32 R0, R0, R4, RZ ;  /* 0x0000000400007219 */ /* 0x000fe200000006ff */
[----:B------:R-:W-:Y:S02]  /*3150*/  IMAD.SHL.U32 R4, R4, 0x20, RZ ;  /* 0x0000002004047824 */ /* 0x000fe400078e00ff */
[----:B------:R2:W-:Y:S04]  /*3160*/  ATOMS.OR RZ, [UR5+0x14], R3 ;  /* 0x00001403ffff798c */ /* 0x0005e8000b000005 */
[----:B------:R2:W-:Y:S04]  /*3170*/  ATOMS.OR RZ, [UR5+0x18], R0 ;  /* 0x00001800ffff798c */ /* 0x0005e8000b000005 */
[----:B------:R2:W-:Y:S01]  /*3180*/  STS [UR6+0x110], R4 ;  /* 0x00011004ff007988 */ /* 0x0005e20008000806 */
[----:B------:R-:W-:Y:S05]  /*3190*/  BRA `(.L_x_57) ;  /* 0x0000000000107947 */ /* 0x000fea0003800000 */
.L_x_56:
[----:B------:R-:W-:Y:S02]  /*31a0*/  MOV R0, 0xffffffff ;  /* 0xffffffff00007802 */ /* 0x000fe40000000f00 */
[----:B------:R-:W-:-:S03]  /*31b0*/  MOV R4, 0x31e0 ;  /* 0x000031e000047802 */ /* 0x000fc60000000f00 */
[----:B------:R2:W-:Y:S04]  /*31c0*/  STS [UR6+0x110], R0 ;  /* 0x00011000ff007988 */ /* 0x0005e80008000806 */
[----:B-12--5:R-:W-:Y:S05]  /*31d0*/  CALL.REL.NOINC `($__internal_1_$__cuda_sm10x_tcgen05_guardrail_trap_phase_invalid_during_alloc) ;  /* 0x0000005000f87944 */ /* 0x026fea0003c00000 */
.L_x_57:
[----:B------:R-:W-:Y:S05]  /*31e0*/  WARPSYNC.ALL ;  /* 0x0000000000007948 */ /* 0x000fea0003800000 */
[----:B------:R-:W3:Y:S01]  /*31f0*/  S2UR UR4, SR_CgaCtaId ;  /* 0x00000000000479c3 */ /* 0x000ee20000008800 */
[----:B------:R-:W-:Y:S01]  /*3200*/  UMOV UR43, 0x400 ;  /* 0x00000400002b7882 */ /* 0x000fe20000000000 */
[----:B------:R-:W-:-:S06]  /*3210*/  NOP ;  /* 0x0000000000007918 */ /* 0x000fcc0000000000 */
[----:B------:R-:W-:Y:S06]  /*3220*/  BAR.ARV 0x6, 0xa0 ;  /* 0x0182800000007b1d */ /* 0x000fec0000002000 */
[----:B------:R-:W4:Y:S01]  /*3230*/  LDCU UR6, c[0x0][0x38c] ;  /* 0x00007180ff0677ac */ /* 0x000f220008000800 */
[----:B------:R-:W-:Y:S01]  /*3240*/  LOP3.LUT R2, R2, 0xffff, RZ, 0xc0, !PT ;  /* 0x0000ffff02027812 */ /* 0x000fe200078ec0ff */
[----:B------:R-:W-:Y:S01]  /*3250*/  IMAD.MOV.U32 R11, RZ, RZ, 0x1 ;  /* 0x00000001ff0b7424 */ /* 0x000fe200078e00ff */
[----:B------:R-:W-:Y:S01]  /*3260*/  CS2R R8, SRZ ;  /* 0x0000000000087805 */ /* 0x000fe2000001ff00 */
[----:B------:R-:W1:Y:S01]  /*3270*/  LDCU UR7, c[0x0][0x38c] ;  /* 0x00007180ff0777ac */ /* 0x000e620008000800 */
[----:B------:R-:W-:Y:S01]  /*3280*/  R2UR UR44, R2 ;  /* 0x00000000022c72ca */ /* 0x000fe200000e0000 */
[----:B------:R-:W-:Y:S01]  /*3290*/  IMAD.MOV.U32 R10, RZ, RZ, RZ ;  /* 0x000000ffff0a7224 */ /* 0x000fe200078e00ff */
[----:B------:R-:W-:Y:S01]  /*32a0*/  UMOV UR46, URZ ;  /* 0x000000ff002e7c82 */ /* 0x000fe20008000000 */
[----:B------:R-:W-:Y:S01]  /*32b0*/  UMOV UR41, URZ ;  /* 0x000000ff00297c82 */ /* 0x000fe20008000000 */
[----:B---3--:R-:W-:Y:S01]  /*32c0*/  ULEA UR43, UR4, UR43, 0x18 ;  /* 0x0000002b042b7291 */ /* 0x008fe2000f8ec0ff */
[----:B------:R-:W-:Y:S01]  /*32d0*/  UMOV UR62, 0x0 ;  /* 0x00000000003e7882 */ /* 0x000fe20000000000 */
[----:B------:R-:W-:-:S02]  /*32e0*/  UMOV UR63, 0x41c0010 ;  /* 0x041c0010003f7882 */ /* 0x000fc40000000000 */
[----:B------:R-:W-:Y:S02]  /*32f0*/  UIADD3 UR5, UPT, UPT, UR43, 0x3a00, URZ ;  /* 0x00003a002b057890 */ /* 0x000fe4000fffe0ff */
[----:B------:R-:W-:Y:S02]  /*3300*/  UIADD3 UR4, UPT, UPT, UR43, 0x13a00, URZ ;  /* 0x00013a002b047890 */ /* 0x000fe4000fffe0ff */
[----:B----4-:R-:W-:Y:S01]  /*3310*/  UIADD3 UR6, UPT, UPT, UR6, 0xff, URZ ;  /* 0x000000ff06067890 */ /* 0x010fe2000fffe0ff */
[----:B--2---:R-:W2:Y:S01]  /*3320*/  LDS R0, [UR43+0x110] ;  /* 0x0001102bff007984 */ /* 0x004ea20008000800 */
[----:B------:R-:W-:Y:S02]  /*3330*/  USHF.R.U32.HI UR5, URZ, 0x4, UR5 ;  /* 0x00000004ff057899 */ /* 0x000fe40008011605 */
[----:B------:R-:W-:Y:S02]  /*3340*/  USHF.R.S32.HI UR64, URZ, 0x1f, UR6 ;  /* 0x0000001fff407899 */ /* 0x000fe40008011406 */
[----:B------:R-:W-:-:S02]  /*3350*/  USHF.R.U32.HI UR4, URZ, 0x4, UR4 ;  /* 0x00000004ff047899 */ /* 0x000fc40008011604 */
[----:B------:R-:W-:Y:S02]  /*3360*/  ULEA.HI UR64, UR64, UR6, URZ, 0x8 ;  /* 0x0000000640407291 */ /* 0x000fe4000f8f40ff */
[----:B------:R-:W-:Y:S02]  /*3370*/  ULOP3.LUT UR5, UR5, 0x3fff, URZ, 0xc0, !UPT ;  /* 0x00003fff05057892 */ /* 0x000fe4000f8ec0ff */
[----:B------:R-:W-:Y:S02]  /*3380*/  USHF.R.S32.HI UR64, URZ, 0x8, UR64 ;  /* 0x00000008ff407899 */ /* 0x000fe40008011440 */
[----:B------:R-:W-:Y:S02]  /*3390*/  ULOP3.LUT UR4, UR4, 0x3fff, URZ, 0xc0, !UPT ;  /* 0x00003fff04047892 */ /* 0x000fe4000f8ec0ff */
[----:B------:R-:W-:Y:S01]  /*33a0*/  UISETP.LT.AND UP0, UPT, UR64, 0x1, UPT ;  /* 0x000000014000788c */ /* 0x000fe2000bf01270 */
[----:B------:R-:W-:Y:S01]  /*33b0*/  UMOV UR60, 0x0 ;  /* 0x00000000003c7882 */ /* 0x000fe20000000000 */
[----:B------:R-:W-:-:S02]  /*33c0*/  UMOV UR61, 0x41c0010 ;  /* 0x041c0010003d7882 */ /* 0x000fc40000000000 */
[----:B------:R-:W-:Y:S01]  /*33d0*/  USEL UR65, UR64, 0x1, !UP0 ;  /* 0x0000000140417887 */ /* 0x000fe2000c000000 */
[----:B------:R-:W-:Y:S01]  /*33e0*/  UMOV UR58, 0x0 ;  /* 0x00000000003a7882 */ /* 0x000fe20000000000 */
[----:B------:R-:W-:Y:S01]  /*33f0*/  UMOV UR59, 0x41c0010 ;  /* 0x041c0010003b7882 */ /* 0x000fe20000000000 */
[----:B------:R-:W-:Y:S01]  /*3400*/  UMOV UR56, 0x0 ;  /* 0x0000000000387882 */ /* 0x000fe20000000000 */
[----:B------:R-:W-:Y:S01]  /*3410*/  UMOV UR57, 0x41c0010 ;  /* 0x041c001000397882 */ /* 0x000fe20000000000 */
[----:B------:R-:W-:Y:S01]  /*3420*/  UMOV UR54, 0x0 ;  /* 0x0000000000367882 */ /* 0x000fe20000000000 */
[----:B------:R-:W-:Y:S01]  /*3430*/  UMOV UR55, 0x41c0010 ;  /* 0x041c001000377882 */ /* 0x000fe20000000000 */
[----:B------:R-:W-:Y:S01]  /*3440*/  UMOV UR52, 0x0 ;  /* 0x0000000000347882 */ /* 0x000fe20000000000 */
[----:B------:R-:W-:Y:S01]  /*3450*/  UMOV UR53, 0x41c0010 ;  /* 0x041c001000357882 */ /* 0x000fe20000000000 */
[----:B------:R-:W-:Y:S02]  /*3460*/  ULOP3.LUT UR45, UR5, 0x10000, URZ, 0xfc, !UPT ;  /* 0x00010000052d7892 */ /* 0x000fe4000f8efcff */
[----:B------:R-:W-:-:S02]  /*3470*/  ULOP3.LUT UR4, UR4, 0x10000, URZ, 0xfc, !UPT ;  /* 0x0001000004047892 */ /* 0x000fc4000f8efcff */
[----:B------:R-:W-:Y:S02]  /*3480*/  UIADD3 UR65, UPT, UPT, -UR65, URZ, URZ ;  /* 0x000000ff41417290 */ /* 0x000fe4000fffe1ff */
[----:B-1----:R-:W-:Y:S01]  /*3490*/  UISETP.GE.AND UP4, UPT, UR7, 0x1, UPT ;  /* 0x000000010700788c */ /* 0x002fe2000bf86270 */
[----:B------:R-:W-:Y:S01]  /*34a0*/  UMOV UR50, 0x0 ;  /* 0x0000000000327882 */ /* 0x000fe20000000000 */
[----:B------:R-:W-:Y:S01]  /*34b0*/  UMOV UR51, 0x41c0010 ;  /* 0x041c001000337882 */ /* 0x000fe20000000000 */
[----:B------:R-:W-:Y:S01]  /*34c0*/  UMOV UR48, 0x0 ;  /* 0x0000000000307882 */ /* 0x000fe20000000000 */
[----:B--2---:R-:W-:Y:S01]  /*34d0*/  R2UR UR66, R0 ;  /* 0x00000000004272ca */ /* 0x004fe200000e0000 */
[----:B------:R-:W-:-:S14]  /*34e0*/  UMOV UR49, 0x41c0010 ;  /* 0x041c001000317882 */ /* 0x000fdc0000000000 */
.L_x_66:
[----:B------:R-:W-:Y:S02]  /*34f0*/  LEA R0, R10, UR43, 0x3 ;  /* 0x0000002b0a007c11 */ /* 0x000fe4000f8e18ff */
[----:B------:R-:W-:Y:S02]  /*3500*/  SHF.L.U32 R5, R9, 0x1f, RZ ;  /* 0x0000001f09057819 */ /* 0x000fe400000006ff */
[----:B------:R-:W-:Y:S01]  /*3510*/  PLOP3.LUT P0, PT, PT, PT, UP4, 0x80, 0x8 ;  /* 0x000000000008781c */ /* 0x000fe20003f0f048 */
[----:B------:R-:W-:Y:S01]  /*3520*/  VIADD R3, R0, 0x70 ;  /* 0x0000007000037836 */ /* 0x000fe20000000000 */
[----:B-1----:R-:W1:Y:S02]  /*3530*/  SYNCS.PHASECHK.TRANS64.TRYWAIT P1, [R0+URZ+0x60], R5 ;  /* 0x00006005000075a7 */ /* 0x002e6400080211ff */
[----:B-1-3--:R-:W-:Y:S09]  /*3540*/  @!P1 BRA `(.L_x_60) ;  /* 0x0000004800e49947 */ /* 0x00aff20003800000 */
.L_x_118:
[----:B------:R-:W-:Y:S01]  /*3550*/  LEA R4, R10, UR43, 0x4 ;  /* 0x0000002b0a047c11 */ /* 0x000fe2000f8e20ff */
[----:B------:R-:W-:Y:S01]  /*3560*/  @UP4 ULEA UR5, UR41, UR43, 0x3 ;  /* 0x0000002b29054291 */ /* 0x000fe2000f8e18ff */
[----:B------:R-:W-:Y:S01]  /*3570*/  PLOP3.LUT P2, PT, PT, PT, PT, 0x80, 0x8 ;  /* 0x000000000008781c */ /* 0x000fe20003f4f070 */
[----:B------:R-:W-:Y:S01]  /*3580*/  ULEA UR47, UR46, UR43, 0x3 ;  /* 0x0000002b2e2f7291 */ /* 0x000fe2000f8e18ff */
[----:B------:R-:W-:Y:S02]  /*3590*/  PRMT R3, RZ, 0x654, R3 ;  /* 0x00000654ff037816 */ /* 0x000fe40000000003 */
[----:B-1----:R-:W1:Y:S01]  /*35a0*/  LDS.128 R4, [R4+0xf0] ;  /* 0x0000f00004047984 */ /* 0x002e620000000c00 */
[----:B------:R-:W-:Y:S02]  /*35b0*/  @P0 SHF.L.U32 R2, R8, 0x1f, RZ ;  /* 0x0000001f08020819 */ /* 0x000fe400000006ff */
[----:B------:R-:W-:Y:S01]  /*35c0*/  SHF.L.U32 R0, R11, 0x1f, RZ ;  /* 0x0000001f0b007819 */ /* 0x000fe200000006ff */
[----:B------:R-:W-:Y:S01]  /*35d0*/  @!PT LDS RZ, [RZ] ;  /* 0x00000000fffff984 */ /* 0x000fe20000000800 */
[----:B------:R-:W-:Y:S01]  /*35e0*/  @!PT LDS RZ, [RZ] ;  /* 0x00000000fffff984 */ /* 0x000fe20000000800 */
[----:B------:R-:W-:Y:S01]  /*35f0*/  @!PT LDS RZ, [RZ] ;  /* 0x00000000fffff984 */ /* 0x000fe20000000800 */
[----:B------:R-:W-:Y:S01]  /*3600*/  @!PT LDS RZ, [RZ] ;  /* 0x00000000fffff984 */ /* 0x000fe20000000800 */
[----:B------:R2:W-:Y:S06]  /*3610*/  MEMBAR.ALL.CTA ;  /* 0x0000000000007992 */ /* 0x0005ec0000008000 */
[----:B--2---:R-:W2:Y:S02]  /*3620*/  FENCE.VIEW.ASYNC.S ;  /* 0x00000000000073c6 */ /* 0x004ea40000000000 */
[----:B--2---:R2:W-:Y:S01]  /*3630*/  SYNCS.ARRIVE.TRANS64.RED.A1T0 RZ, [R3+URZ], RZ ;  /* 0x000000ff03ff79a7 */ /* 0x0045e200081004ff */
[----:B------:R2:W3:Y:S01]  /*3640*/  @P0 SYNCS.PHASECHK.TRANS64.TRYWAIT P2, [UR5], R2 ;  /* 0x00000002ff0005a7 */ /* 0x0004e20008041105 */
[----:B------:R-:W-:Y:S01]  /*3650*/  ULEA.HI UR5, UR46, UR46, URZ, 0x1 ;  /* 0x0000002e2e057291 */ /* 0x000fe2000f8f08ff */
[----:B-1----:R-:W-:-:S03]  /*3660*/  LOP3.LUT P1, RZ, R6, 0x1, RZ, 0xc0, !PT ;  /* 0x0000000106ff7812 */ /* 0x002fc6000782c0ff */
[----:B------:R-:W-:Y:S02]  /*3670*/  ULOP3.LUT UR6, UR5, 0xffe, URZ, 0xc0, !UPT ;  /* 0x00000ffe05067892 */ /* 0x000fe4000f8ec0ff */
[----:B------:R-:W-:Y:S02]  /*3680*/  USHF.R.U32.HI UR38, URZ, 0x1, UR5 ;  /* 0x00000001ff267899 */ /* 0x000fe40008011605 */
[----:B------:R-:W-:Y:S02]  /*3690*/  UIADD3 UR5, UPT, UPT, -UR6, UR46, URZ ;  /* 0x0000002e06057290 */ /* 0x000fe4000fffe1ff */
[----:B------:R-:W-:-:S04]  /*36a0*/  UIMAD UR38, UR38, 0x70, UR66 ;  /* 0x00000070262678a4 */ /* 0x000fc8000f8e0242 */
[----:B------:R-:W-:Y:S01]  /*36b0*/  ULEA UR38, UR5, UR38, 0x14 ;  /* 0x0000002605267291 */ /* 0x000fe2000f8ea0ff */
[----:B------:R-:W1:Y:S02]  /*36c0*/  SYNCS.PHASECHK.TRANS64.TRYWAIT P0, [UR47+0xa0], R0 ;  /* 0x0000a000ff0075a7 */ /* 0x000e64000800112f */
[----:B-123--:R-:W-:Y:S09]  /*36d0*/  @!P0 BRA `(.L_x_61) ;  /* 0x0000004800948947 */ /* 0x00eff20003800000 */
.L_x_120:
[----:B------:R-:W-:Y:S01]  /*36e0*/  IADD3 R10, PT, PT, R10, 0x1, RZ ;  /* 0x000000010a0a7810 */ /* 0x000fe20007ffe0ff */
[----:B------:R-:W-:Y:S06]  /*36f0*/  BRA.U !UP4, `(.L_x_62) ;  /* 0x000000050c107547 */ /* 0x000fec000b800000 */
[----:B------:R-:W-:Y:S01]  /*3700*/  UPLOP3.LUT UP2, UPT, UPT, UPT, UPT, 0x40, 0x4 ;  /* 0x000000000004789c */ /* 0x000fe20003f4e870 */
[----:B------:R-:W-:Y:S01]  /*3710*/  UMOV UR40, UR65 ;  /* 0x0000004100287c82 */ /* 0x000fe20008000000 */
[----:B------:R-:W-:Y:S01]  /*3720*/  UMOV UR39, UR64 ;  /* 0x0000004000277c82 */ /* 0x000fe20008000000 */
[----:B------:R-:W-:-:S08]  /*3730*/  UMOV UR5, UR41 ;  /* 0x0000002900057c82 */ /* 0x000fd00008000000 */
.L_x_65:
[----:B------:R-:W-:Y:S02]  /*3740*/  UIADD3 UR40, UPT, UPT, UR40, 0x1, URZ ;  /* 0x0000000128287890 */ /* 0x000fe4000fffe0ff */
[----:B--2---:R-:W-:Y:S02]  /*3750*/  ULEA UR7, UR5, UR43, 0x3 ;  /* 0x0000002b05077291 */ /* 0x004fe4000f8e18ff */
[----:B------:R-:W-:Y:S01]  /*3760*/  UISETP.NE.AND UP3, UPT, UR40, URZ, UPT ;  /* 0x000000ff2800728c */ /* 0x000fe2000bf65270 */
[----:B---3--:R-:W-:Y:S10]  /*3770*/  @P2 BRA `(.L_x_63) ;  /* 0x00000000000c2947 */ /* 0x008ff40003800000 */
[----:B-1----:R-:W-:Y:S04]  /*3780*/  SHF.L.U32 R3, R8, 0x1f, RZ ;  /* 0x0000001f08037819 */ /* 0x002fe800000006ff */
[----:B------:R-:W1:Y:S02]  /*3790*/  SYNCS.PHASECHK.TRANS64.TRYWAIT P0, [UR7], R3 ;  /* 0x00000003ff0075a7 */ /* 0x000e640008001107 */
[----:B-1----:R-:W-:Y:S05]  /*37a0*/  @!P0 BRA `(.L_x_64) ;  /* 0x0000004800788947 */ /* 0x002fea0003800000 */
.L_x_63:
[----:B------:R-:W-:Y:S01]  /*37b0*/  UISETP.NE.AND UP0, UPT, UR39, 0x1, UPT ;  /* 0x000000012700788c */ /* 0x000fe2000bf05270 */
[----:B------:R-:W-:Y:S01]  /*37c0*/  PLOP3.LUT P2, PT, PT, PT, PT, 0x80, 0x8 ;  /* 0x000000000008781c */ /* 0x000fe20003f4f070 */
[----:B------:R-:W-:Y:S02]  /*37d0*/  UIADD3 UR6, UPT, UPT, UR5, 0x1, URZ ;  /* 0x0000000105067890 */ /* 0x000fe4000fffe0ff */
[----:B------:R-:W-:Y:S02]  /*37e0*/  UIADD3 UR42, UPT, UPT, UR7, 0x20, URZ ;  /* 0x00000020072a7890 */ /* 0x000fe4000fffe0ff */
[----:B------:R-:W-:Y:S01]  /*37f0*/  UISETP.NE.AND UP1, UPT, UR6, 0x4, UPT ;  /* 0x000000040600788c */ /* 0x000fe2000bf25270 */
[----:B------:R-:W-:Y:S01]  /*3800*/  PLOP3.LUT P0, PT, PT, PT, UP0, 0x80, 0x8 ;  /* 0x000000000008781c */ /* 0x000fe20003f0f008 */
[----:B------:R-:W-:Y:S02]  /*3810*/  UIADD3 UR39, UPT, UPT, UR39, -0x1, URZ ;  /* 0xffffffff27277890 */ /* 0x000fe4000fffe0ff */
[----:B------:R-:W-:Y:S02]  /*3820*/  USEL UR8, URZ, 0x1, UP1 ;  /* 0x00000001ff087887 */ /* 0x000fe40008800000 */
[----:B------:R-:W-:Y:S01]  /*3830*/  USEL UR41, UR6, URZ, UP1 ;  /* 0x000000ff06297287 */ /* 0x000fe20008800000 */
[----:B------:R-:W-:Y:S01]  /*3840*/  UMOV UR7, 0x40004040 ;  /* 0x4000404000077882 */ /* 0x000fe20000000000 */
[----:B------:R-:W-:Y:S02]  /*3850*/  UMOV UR9, 0x40004040 ;  /* 0x4000404000097882 */ /* 0x000fe40000000000 */
[----:B------:R-:W-:Y:S01]  /*3860*/  @UP0 ULEA UR6, UR41, UR43, 0x3 ;  /* 0x0000002b29060291 */ /* 0x000fe2000f8e18ff */
[----:B------:R-:W-:Y:S01]  /*3870*/  LOP3.LUT R8, R8, UR8, RZ, 0x3c, !PT ;  /* 0x0000000808087c12 */ /* 0x000fe2000f8e3cff */
[----:B------:R-:W-:Y:S01]  /*3880*/  ULEA UR8, UR5, UR45, 0xa ;  /* 0x0000002d05087291 */ /* 0x000fe2000f8e50ff */
[----:B------:R-:W-:Y:S02]  /*3890*/  UMOV UR37, 0x40004040 ;  /* 0x4000404000257882 */ /* 0x000fe40000000000 */
[----:B-1----:R-:W-:Y:S01]  /*38a0*/  @P0 SHF.L.U32 R0, R8, 0x1f, RZ ;  /* 0x0000001f08000819 */ /* 0x002fe200000006ff */
[----:B------:R-:W-:Y:S02]  /*38b0*/  UIADD3 UR34, UPT, UPT, UR8, 0x2, URZ ;  /* 0x0000000208227890 */ /* 0x000fe4000fffe0ff */
[----:B------:R-:W-:Y:S01]  /*38c0*/  UIADD3 UR30, UPT, UPT, UR8, 0x4, URZ ;  /* 0x00000004081e7890 */ /* 0x000fe2000fffe0ff */
[----:B------:R2:W3:Y:S01]  /*38d0*/  @P0 SYNCS.PHASECHK.TRANS64.TRYWAIT P2, [UR6], R0 ;  /* 0x00000000ff0005a7 */ /* 0x0004e20008041106 */
[----:B------:R-:W-:Y:S02]  /*38e0*/  UIMAD UR6, UR5, 0x700, UR4 ;  /* 0x00000700050678a4 */ /* 0x000fe4000f8e0204 */
[----:B------:R-:W-:Y:S02]  /*38f0*/  UIADD3 UR26, UPT, UPT, UR8, 0x6, URZ ;  /* 0x00000006081a7890 */ /* 0x000fe4000fffe0ff */
[----:B------:R-:W-:Y:S02]  /*3900*/  UIADD3 UR36, UPT, UPT, UR6, 0x2, URZ ;  /* 0x0000000206247890 */ /* 0x000fe4000fffe0ff */
[----:B------:R-:W-:Y:S02]  /*3910*/  UIADD3 UR32, UPT, UPT, UR6, 0x4, URZ ;  /* 0x0000000406207890 */ /* 0x000fe4000fffe0ff */
[----:B------:R-:W-:Y:S01]  /*3920*/  UIADD3 UR28, UPT, UPT, UR6, 0x6, URZ ;  /* 0x00000006061c7890 */ /* 0x000fe2000fffe0ff */
[----:B------:R2:W-:Y:S01]  /*3930*/  UTCQMMA gdesc[UR8], gdesc[UR6], tmem[UR38], tmem[UR62], idesc[UR63], UP2 ;  /* 0x00ff3e06080075ea */ /* 0x0005e20009000326 */
[----:B------:R-:W-:Y:S02]  /*3940*/  UIADD3 UR24, UPT, UPT, UR6, 0x380, URZ ;  /* 0x0000038006187890 */ /* 0x000fe4000fffe0ff */
[----:B------:R-:W-:Y:S02]  /*3950*/  UIADD3 UR22, UPT, UPT, UR8, 0x200, URZ ;  /* 0x0000020008167890 */ /* 0x000fe4000fffe0ff */
[----:B------:R-:W-:Y:S02]  /*3960*/  UIADD3 UR20, UPT, UPT, UR6, 0x382, URZ ;  /* 0x0000038206147890 */ /* 0x000fe4000fffe0ff */
[----:B------:R-:W-:Y:S02]  /*3970*/  UIADD3 UR18, UPT, UPT, UR8, 0x202, URZ ;  /* 0x0000020208127890 */ /* 0x000fe4000fffe0ff */
[----:B------:R-:W-:Y:S02]  /*3980*/  UIADD3 UR16, UPT, UPT, UR6, 0x384, URZ ;  /* 0x0000038406107890 */ /* 0x000fe4000fffe0ff */
[----:B------:R-:W-:Y:S02]  /*3990*/  UIADD3 UR14, UPT, UPT, UR8, 0x204, URZ ;  /* 0x00000204080e7890 */ /* 0x000fe4000fffe0ff */
[----:B------:R-:W-:Y:S02]  /*39a0*/  UIADD3 UR12, UPT, UPT, UR6, 0x386, URZ ;  /* 0x00000386060c7890 */ /* 0x000fe4000fffe0ff */
[----:B------:R-:W-:Y:S02]  /*39b0*/  UIADD3 UR10, UPT, UPT, UR8, 0x206, URZ ;  /* 0x00000206080a7890 */ /* 0x000fe4000fffe0ff */
[----:B------:R-:W-:Y:S01]  /*39c0*/  UPLOP3.LUT UP2, UPT, UPT, UPT, UPT, 0x80, 0x8 ;  /* 0x000000000008789c */ /* 0x000fe20003f4f070 */
[----:B------:R-:W-:Y:S01]  /*39d0*/  UMOV UR35, 0x40004040 ;  /* 0x4000404000237882 */ /* 0x000fe20000000000 */
[----:B------:R-:W-:Y:S01]  /*39e0*/  UMOV UR33, 0x40004040 ;  /* 0x4000404000217882 */ /* 0x000fe20000000000 */
[----:B------:R2:W-:Y:S01]  /*39f0*/  UTCQMMA gdesc[UR34], gdesc[UR36], tmem[UR38], tmem[UR60], idesc[UR61], UPT ;  /* 0x00ff3c24220075ea */ /* 0x0005e2000b800326 */
        /* <DEDUP_REMOVED lines=14> */
[----:B------:R-:W-:Y:S01]  /*3ae0*/  UMOV UR11, 0x40004040 ;  /* 0x40004040000b7882 */ /* 0x000fe20000000000 */
[----:B------:R2:W-:Y:S01]  /*3af0*/  UTCQMMA gdesc[UR14], gdesc[UR16], tmem[UR38], tmem[UR50], idesc[UR51], UPT ;  /* 0x00ff32100e0075ea */ /* 0x0005e2000b800326 */
[----:B------:R2:W-:Y:S01]  /*3b00*/  UTCQMMA gdesc[UR10], gdesc[UR12], tmem[UR38], tmem[UR48], idesc[UR49], UPT ;  /* 0x00ff300c0a0075ea */ /* 0x0005e2000b800326 */
[----:B------:R2:W-:Y:S01]  /*3b10*/  UTCBAR.MULTICAST [UR42], URZ, UR44 ;  /* 0x000000ff2a0073e9 */ /* 0x0005e2000800082c */
[----:B------:R-:W-:Y:S01]  /*3b20*/  UMOV UR5, UR41 ;  /* 0x0000002900057c82 */ /* 0x000fe20008000000 */
[----:B------:R-:W-:Y:S05]  /*3b30*/  BRA.U UP3, `(.L_x_65) ;  /* 0xfffffffd03007547 */ /* 0x000fea000b83ffff */
.L_x_62:
[----:B------:R-:W-:Y:S01]  /*3b40*/  UIADD3 UR5, UPT, UPT, UR46, 0x1, URZ ;  /* 0x000000012e057890 */ /* 0x000fe2000fffe0ff */
[C---:B------:R-:W-:Y:S01]  /*3b50*/  ISETP.NE.AND P0, PT, R10.reuse, 0x2, PT ;  /* 0x000000020a00780c */ /* 0x040fe20003f05270 */
[----:B--2---:R-:W-:Y:S02]  /*3b60*/  UIADD3 UR6, UPT, UPT, UR47, 0x80, URZ ;  /* 0x000000802f067890 */ /* 0x004fe4000fffe0ff */
[----:B------:R-:W-:Y:S01]  /*3b70*/  UISETP.NE.AND UP0, UPT, UR5, 0x4, UPT ;  /* 0x000000040500788c */ /* 0x000fe2000bf05270 */
[----:B-1----:R-:W-:Y:S02]  /*3b80*/  SEL R0, RZ, 0x1, P0 ;  /* 0x00000001ff007807 */ /* 0x002fe40000000000 */
[----:B------:R-:W-:Y:S01]  /*3b90*/  SEL R10, R10, RZ, P0 ;  /* 0x000000ff0a0a7207 */ /* 0x000fe20000000000 */
[----:B------:R-:W-:Y:S01]  /*3ba0*/  USEL UR7, URZ, 0x1, UP0 ;  /* 0x00000001ff077887 */ /* 0x000fe20008000000 */
[----:B------:R-:W-:Y:S01]  /*3bb0*/  LOP3.LUT R9, R9, R0, RZ, 0x3c, !PT ;  /* 0x0000000009097212 */ /* 0x000fe200078e3cff */
[----:B------:R-:W-:Y:S01]  /*3bc0*/  USEL UR46, UR5, URZ, UP0 ;  /* 0x000000ff052e7287 */ /* 0x000fe20008000000 */
[----:B------:R1:W-:Y:S03]  /*3bd0*/  UTCBAR [UR6], URZ ;  /* 0x000000ff060073e9 */ /* 0x0003e600080000ff */
[----:B------:R-:W-:Y:S01]  /*3be0*/  LOP3.LUT R11, R11, UR7, RZ, 0x3c, !PT ;  /* 0x000000070b0b7c12 */ /* 0x000fe2000f8e3cff */
[----:B------:R-:W-:Y:S07]  /*3bf0*/  @P1 BRA `(.L_x_66) ;  /* 0xfffffff8003c1947 */ /* 0x000fee000383ffff */
[----:B------:R-:W2:Y:S01]  /*3c00*/  S2UR UR8, SR_CgaCtaId ;  /* 0x00000000000879c3 */ /* 0x000ea20000008800 */
[----:B------:R-:W-:Y:S01]  /*3c10*/  ELECT P0, URZ, PT ;  /* 0x0000000000ff782f */ /* 0x000fe20003800000 */
[----:B------:R-:W-:Y:S01]  /*3c20*/  IMAD.MOV.U32 R0, RZ, RZ, 0x1 ;  /* 0x00000001ff007424 */ /* 0x000fe200078e00ff */
[----:B------:R-:W-:Y:S01]  /*3c30*/  UIADD3 UR43, UPT, UPT, UR43, 0xa0, URZ ;  /* 0x000000a02b2b7890 */ /* 0x000fe2000fffe0ff */
[----:B------:R-:W-:Y:S01]  /*3c40*/  SHF.L.U32 R3, R11, 0x1f, RZ ;  /* 0x0000001f0b037819 */ /* 0x000fe200000006ff */
[----:B------:R-:W-:-:S03]  /*3c50*/  UMOV UR4, 0x40 ;  /* 0x0000004000047882 */ /* 0x000fc60000000000 */
[----:B------:R-:W-:Y:S01]  /*3c60*/  UVIRTCOUNT.DEALLOC.SMPOOL 0x80 ;  /* 0x000000800000784c */ /* 0x000fe20000000000 */
[----:B--2---:R-:W-:Y:S02]  /*3c70*/  ULEA UR8, UR8, UR4, 0x18 ;  /* 0x0000000408087291 */ /* 0x004fe4000f8ec0ff */
[----:B------:R-:W-:-:S07]  /*3c80*/  ULEA UR4, UR46, UR43, 0x3 ;  /* 0x0000002b2e047291 */ /* 0x000fce000f8e18ff */
[----:B------:R2:W-:Y:S02]  /*3c90*/  @P0 STS.U8 [UR8+0x1c], R0 ;  /* 0x00001c00ff000988 */ /* 0x0005e40008000008 */
[----:B------:R-:W4:Y:S02]  /*3ca0*/  SYNCS.PHASECHK.TRANS64.TRYWAIT P0, [UR4], R3 ;  /* 0x00000003ff0075a7 */ /* 0x000f240008001104 */
[----:B--2-4-:R-:W-:Y:S05]  /*3cb0*/  @!P0 BRA `(.L_x_67) ;  /* 0x00000044004c8947 */ /* 0x014fea0003800000 */
.L_x_123:
[----:B------:R-:W-:-:S04]  /*3cc0*/  UIADD3 UR4, UPT, UPT, UR46, 0x1, URZ ;  /* 0x000000012e047890 */ /* 0x000fc8000fffe0ff */
[----:B------:R-:W-:-:S04]  /*3cd0*/  UISETP.NE.AND UP0, UPT, UR4, 0x4, UPT ;  /* 0x000000040400788c */ /* 0x000fc8000bf05270 */
[----:B-1----:R-:W-:Y:S02]  /*3ce0*/  USEL UR6, URZ, 0x1, UP0 ;  /* 0x00000001ff067887 */ /* 0x002fe40008000000 */
[----:B------:R-:W-:-:S04]  /*3cf0*/  USEL UR4, UR4, URZ, UP0 ;  /* 0x000000ff04047287 */ /* 0x000fc80008000000 */
[----:B------:R-:W-:Y:S01]  /*3d00*/  ULEA UR5, UR4, UR43, 0x3 ;  /* 0x0000002b04057291 */ /* 0x000fe2000f8e18ff */
[----:B------:R-:W-:-:S04]  /*3d10*/  LOP3.LUT R2, R11, UR6, RZ, 0x3c, !PT ;  /* 0x000000060b027c12 */ /* 0x000fc8000f8e3cff */
[----:B--2---:R-:W-:-:S04]  /*3d20*/  SHF.L.U32 R3, R2, 0x1f, RZ ;  /* 0x0000001f02037819 */ /* 0x004fc800000006ff */
[----:B------:R-:W1:Y:S02]  /*3d30*/  SYNCS.PHASECHK.TRANS64.TRYWAIT P0, [UR5], R3 ;  /* 0x00000003ff0075a7 */ /* 0x000e640008001105 */
[----:B-1----:R-:W-:Y:S05]  /*3d40*/  @!P0 BRA `(.L_x_68) ;  /* 0x0000004400408947 */ /* 0x002fea0003800000 */
.L_x_125:
        /* <DEDUP_REMOVED lines=9> */
.L_x_127:
[----:B------:R-:W-:-:S04]  /*3de0*/  UIADD3 UR4, UPT, UPT, UR4, 0x1, URZ ;  /* 0x0000000104047890 */ /* 0x000fc8000fffe0ff */
[----:B------:R-:W-:-:S04]  /*3df0*/  UISETP.NE.AND UP0, UPT, UR4, 0x4, UPT ;  /* 0x000000040400788c */ /* 0x000fc8000bf05270 */
[----:B------:R-:W-:Y:S02]  /*3e00*/  USEL UR5, URZ, 0x1, UP0 ;  /* 0x00000001ff057887 */ /* 0x000fe40008000000 */
[----:B------:R-:W-:-:S04]  /*3e10*/  USEL UR4, UR4, URZ, UP0 ;  /* 0x000000ff04047287 */ /* 0x000fc80008000000 */
[----:B------:R-:W-:Y:S01]  /*3e20*/  ULEA UR4, UR4, UR43, 0x3 ;  /* 0x0000002b04047291 */ /* 0x000fe2000f8e18ff */
[----:B-1----:R-:W-:-:S04]  /*3e30*/  LOP3.LUT R3, R2, UR5, RZ, 0x3c, !PT ;  /* 0x0000000502037c12 */ /* 0x002fc8000f8e3cff */
[----:B------:R-:W-:-:S04]  /*3e40*/  SHF.L.U32 R3, R3, 0x1f, RZ ;  /* 0x0000001f03037819 */ /* 0x000fc800000006ff */
[----:B------:R-:W1:Y:S02]  /*3e50*/  SYNCS.PHASECHK.TRANS64.TRYWAIT P0, [UR4], R3 ;  /* 0x00000003ff0075a7 */ /* 0x000e640008001104 */
[----:B-1----:R-:W-:Y:S05]  /*3e60*/  @!P0 BRA `(.L_x_70) ;  /* 0x0000004400288947 */ /* 0x002fea0003800000 */
.L_x_129:
[----:B------:R-:W-:Y:S01]  /*3e70*/  NOP ;  /* 0x0000000000007918 */ /* 0x000fe20000000000 */
[----:B-1----:R-:W1:Y:S01]  /*3e80*/  LDS R0, [UR8+0x14] ;  /* 0x00001408ff007984 */ /* 0x002e620008000800 */
[----:B------:R-:W-:Y:S01]  /*3e90*/  ULOP3.LUT UR4, UR66, 0xffff, URZ, 0xc0, !UPT ;  /* 0x0000ffff42047892 */ /* 0x000fe2000f8ec0ff */
[----:B------:R-:W-:Y:S01]  /*3ea0*/  UMOV UR5, 0xffff ;  /* 0x0000ffff00057882 */ /* 0x000fe20000000000 */
[----:B------:R-:W-:Y:S02]  /*3eb0*/  UMOV UR6, 0x1 ;  /* 0x0000000100067882 */ /* 0x000fe40000000000 */
[----:B------:R-:W-:-:S04]  /*3ec0*/  USHF.R.U32.HI UR4, URZ, 0x5, UR4 ;  /* 0x00000005ff047899 */ /* 0x000fc80008011604 */
[----:B------:R-:W-:Y:S02]  /*3ed0*/  USHF.L.U32 UR5, UR5, UR4, URZ ;  /* 0x0000000405057299 */ /* 0x000fe400080006ff */
[----:B------:R-:W-:-:S04]  /*3ee0*/  USHF.L.U32 UR4, UR6, UR4, URZ ;  /* 0x0000000406047299 */ /* 0x000fc800080006ff */
[----:B-1----:R-:W-:-:S04]  /*3ef0*/  LOP3.LUT R0, R0, UR5, RZ, 0xc0, !PT ;  /* 0x0000000500007c12 */ /* 0x002fc8000f8ec0ff */
[----:B------:R-:W-:-:S13]  /*3f00*/  ISETP.NE.AND P0, PT, R0, UR5, PT ;  /* 0x0000000500007c0c */ /* 0x000fda000bf05270 */
[----:B------:R-:W-:Y:S05]  /*3f10*/  @P0 BRA `(.L_x_71) ;  /* 0x0000000000580947 */ /* 0x000fea0003800000 */
[----:B------:R-:W1:Y:S02]  /*3f20*/  LDS R0, [UR8+0x18] ;  /* 0x00001808ff007984 */ /* 0x000e640008000800 */
[----:B-1----:R-:W-:-:S04]  /*3f30*/  LOP3.LUT R0, R0, UR4, RZ, 0xc0, !PT ;  /* 0x0000000400007c12 */ /* 0x002fc8000f8ec0ff */
[----:B------:R-:W-:-:S13]  /*3f40*/  ISETP.NE.AND P0, PT, R0, UR4, PT ;  /* 0x0000000400007c0c */ /* 0x000fda000bf05270 */
[----:B------:R-:W-:Y:S05]  /*3f50*/  @P0 BRA `(.L_x_72) ;  /* 0x00000000003c0947 */ /* 0x000fea0003800000 */
[----:B------:R-:W1:Y:S01]  /*3f60*/  S2R R2, SR_LANEID ;  /* 0x0000000000027919 */ /* 0x000e620000000000 */
[----:B------:R-:W-:Y:S01]  /*3f70*/  ULOP3.LUT UR5, URZ, UR5, URZ, 0x33, !UPT ;  /* 0x00000005ff057292 */ /* 0x000fe2000f8e33ff */
[----:B------:R-:W-:Y:S01]  /*3f80*/  LOP3.LUT R4, RZ, UR4, RZ, 0x33, !PT ;  /* 0x00000004ff047c12 */ /* 0x000fe2000f8e33ff */
[----:B------:R-:W-:Y:S02]  /*3f90*/  VOTEU.ANY UR4, UPT, PT ;  /* 0x0000000000047886 */ /* 0x000fe400038e0100 */
[----:B------:R-:W-:Y:S01]  /*3fa0*/  UFLO.U32 UR4, UR4 ;  /* 0x00000004000472bd */ /* 0x000fe200080e0000 */
[----:B------:R-:W2:Y:S01]  /*3fb0*/  REDUX UR6, R4 ;  /* 0x00000000040673c4 */ /* 0x000ea20000000000 */
[----:B------:R-:W-:-:S06]  /*3fc0*/  IMAD.U32 R0, RZ, RZ, UR5 ;  /* 0x00000005ff007e24 */ /* 0x000fcc000f8e00ff */
[----:B------:R4:W-:Y:S01]  /*3fd0*/  UTCATOMSWS.AND URZ, UR5 ;  /* 0x0000000500ff79e3 */ /* 0x0009e20008000000 */
[----:B------:R-:W3:Y:S01]  /*3fe0*/  REDUX UR7, R0 ;  /* 0x00000000000773c4 */ /* 0x000ee20000000000 */
[----:B-1----:R-:W-:Y:S01]  /*3ff0*/  ISETP.EQ.U32.AND P0, PT, R2, UR4, PT ;  /* 0x0000000402007c0c */ /* 0x002fe2000bf02070 */
[----:B--2---:R-:W-:Y:S01]  /*4000*/  IMAD.U32 R2, RZ, RZ, UR6 ;  /* 0x00000006ff027e24 */ /* 0x004fe2000f8e00ff */
[----:B---3--:R-:W-:-:S11]  /*4010*/  MOV R3, UR7 ;  /* 0x0000000700037c02 */ /* 0x008fd60008000f00 */
[----:B------:R4:W-:Y:S04]  /*4020*/  @P0 ATOMS.AND RZ, [UR8+0x14], R3 ;  /* 0x00001403ffff098c */ /* 0x0009e8000a800008 */
[----:B------:R4:W-:Y:S01]  /*4030*/  @P0 ATOMS.AND RZ, [UR8+0x18], R2 ;  /* 0x00001802ffff098c */ /* 0x0009e2000a800008 */
[----:B------:R-:W-:Y:S05]  /*4040*/  BRA `(.L_x_73) ;  /* 0x0000000000147947 */ /* 0x000fea0003800000 */
.L_x_72:
[----:B------:R-:W-:Y:S02]  /*4050*/  MOV R2, 0x4070 ;  /* 0x0000407000027802 */ /* 0x000fe40000000f00 */
[----:B---3-5:R-:W-:Y:S05]  /*4060*/  CALL.REL.NOINC `($__internal_0_$__cuda_sm10x_tcgen05_guardrail_trap_col_being_dealloced_not_returned_by_alloc) ;  /* 0x0000004400487944 */ /* 0x028fea0003c00000 */
[----:B------:R-:W-:Y:S05]  /*4070*/  BRA `(.L_x_73) ;  /* 0x0000000000087947 */ /* 0x000fea0003800000 */
.L_x_71:
[----:B------:R-:W-:Y:S02]  /*4080*/  MOV R2, 0x40a0 ;  /* 0x000040a000027802 */ /* 0x000fe40000000f00 */
[----:B---3-5:R-:W-:Y:S05]  /*4090*/  CALL.REL.NOINC `($__internal_2_$__cuda_sm10x_tcgen05_guardrail_trap_unallocated_columns_being_dealloced) ;  /* 0x0000004400547944 */ /* 0x028fea0003c00000 */
.L_x_73:
[----:B------:R-:W-:Y:S01]  /*40a0*/  NOP ;  /* 0x0000000000007918 */ /* 0x000fe20000000000 */
[----:B----4-:R-:W-:Y:S05]  /*40b0*/  EXIT ;  /* 0x000000000000794d */ /* 0x010fea0003800000 */
.L_x_55:
[----:B------:R-:W-:-:S09]  /*40c0*/  UISETP.NE.OR UP0, UPT, UR20, 0x3, !UP3 ;  /* 0x000000031400788c */ /* 0x000fd2000df05670 */
[----:B------:R-:W-:Y:S05]  /*40d0*/  BRA.U UP0, `(.L_x_74) ;  /* 0x0000000d00b87547 */ /* 0x000fea000b800000 */
[----:B------:R-:W2:Y:S01]  /*40e0*/  LDCU.64 UR4, c[0x0][0x888] ;  /* 0x00011100ff0477ac */ /* 0x000ea20008000a00 */
[----:B------:R-:W3:Y:S01]  /*40f0*/  LDC.64 R12, c[0x0][0x348] ;  /* 0x0000d200ff0c7b82 */ /* 0x000ee20000000a00 */
[----:B------:R-:W-:Y:S02]  /*4100*/  HFMA2 R9, -RZ, RZ, 0, 0 ;  /* 0x00000000ff097431 */ /* 0x000fe400000001ff */
[----:B------:R-:W-:Y:S01]  /*4110*/  IMAD.MOV.U32 R11, RZ, RZ, 0x1 ;  /* 0x00000001ff0b7424 */ /* 0x000fe200078e00ff */
[----:B------:R-:W4:Y:S01]  /*4120*/  LDCU UR38, c[0x0][0x370] ;  /* 0x00006e00ff2677ac */ /* 0x000f220008000800 */
[----:B------:R-:W-:Y:S01]  /*4130*/  IMAD.MOV.U32 R10, RZ, RZ, RZ ;  /* 0x000000ffff0a7224 */ /* 0x000fe200078e00ff */
[----:B------:R-:W-:Y:S01]  /*4140*/  MOV R8, 0x1c00 ;  /* 0x00001c0000087802 */ /* 0x000fe20000000f00 */
[----:B------:R-:W4:Y:S01]  /*4150*/  LDCU.128 UR52, c[0x0][0xb10] ;  /* 0x00016200ff3477ac */ /* 0x000f220008000c00 */
[----:B------:R-:W1:Y:S01]  /*4160*/  LDCU UR37, c[0x0][0x374] ;  /* 0x00006e80ff2577ac */ /* 0x000e620008000800 */
[----:B------:R-:W1:Y:S01]  /*4170*/  LDCU.64 UR30, c[0x0][0x890] ;  /* 0x00011200ff1e77ac */ /* 0x000e620008000a00 */
[----:B--2---:R-:W-:Y:S01]  /*4180*/  UISETP.NE.U32.AND UP0, UPT, UR4, URZ, UPT ;  /* 0x000000ff0400728c */ /* 0x004fe2000bf05070 */
[----:B------:R-:W2:Y:S01]  /*4190*/  LDCU UR15, c[0x0][0xb0c] ;  /* 0x00016180ff0f77ac */ /* 0x000ea20008000800 */
[----:B------:R-:W3:Y:S01]  /*41a0*/  LDCU UR43, c[0x0][0xb20] ;  /* 0x00016400ff2b77ac */ /* 0x000ee20008000800 */
[----:B------:R-:W3:Y:S01]  /*41b0*/  LDCU UR4, c[0x0][0xb30] ;  /* 0x00016600ff0477ac */ /* 0x000ee20008000800 */
[----:B------:R-:W-:Y:S01]  /*41c0*/  UMOV UR21, 0x400 ;  /* 0x0000040000157882 */ /* 0x000fe20000000000 */
[----:B----4-:R-:W-:-:S02]  /*41d0*/  UIMAD.WIDE.U32 UR6, UR38, UR52, URZ ;  /* 0x00000034260672a5 */ /* 0x010fc4000f8e00ff */
[----:B-1----:R-:W-:Y:S02]  /*41e0*/  UIMAD.WIDE.U32 UR8, UR37, UR55, URZ ;  /* 0x00000037250872a5 */ /* 0x002fe4000f8e00ff */
[----:B------:R-:W-:Y:S02]  /*41f0*/  ULEA UR21, UR50, UR21, 0x18 ;  /* 0x0000001532157291 */ /* 0x000fe4000f8ec0ff */
[----:B------:R-:W-:Y:S02]  /*4200*/  USEL UR42, URZ, 0x1, UP5 ;  /* 0x00000001ff2a7887 */ /* 0x000fe4000a800000 */
[----:B------:R-:W-:Y:S02]  /*4210*/  UISETP.NE.AND.EX UP5, UPT, UR5, URZ, UPT, UP0 ;  /* 0x000000ff0500728c */ /* 0x000fe4000bfa5300 */
[----:B------:R-:W-:Y:S02]  /*4220*/  UISETP.NE.U32.AND UP6, UPT, UR30, URZ, UPT ;  /* 0x000000ff1e00728c */ /* 0x000fe4000bfc5070 */
[----:B------:R-:W-:-:S02]  /*4230*/  UIADD3 UR5, UPT, UPT, UR21, 0x40, URZ ;  /* 0x0000004015057890 */ /* 0x000fc4000fffe0ff */
[----:B------:R-:W-:Y:S01]  /*4240*/  UISETP.NE.AND UP0, UPT, UR41, 0x1, UPT ;  /* 0x000000012900788c */ /* 0x000fe2000bf05270 */
[----:B------:R-:W-:Y:S01]  /*4250*/  UMOV UR40, UR7 ;  /* 0x0000000700287c82 */ /* 0x000fe20008000000 */
[----:B------:R-:W-:Y:S01]  /*4260*/  UMOV UR39, UR9 ;  /* 0x0000000900277c82 */ /* 0x000fe20008000000 */
[----:B--2---:R-:W-:Y:S02]  /*4270*/  UISETP.NE.AND UP0, UPT, UR15, 0x1, UPT ;  /* 0x000000010f00788c */ /* 0x004fe4000bf05270 */
[----:B------:R-:W-:Y:S02]  /*4280*/  UPLOP3.LUT UP1, UPT, UPT, UPT, UPT, 0x40, 0x4 ;  /* 0x000000000004789c */ /* 0x000fe40003f2e870 */
[----:B------:R-:W-:Y:S01]  /*4290*/  UISETP.GE.AND UP3, UPT, UR41, 0x1, UPT ;  /* 0x000000012900788c */ /* 0x000fe2000bf66270 */
[----:B------:R-:W1:Y:S01]  /*42a0*/  LDCU.64 UR22, c[0x0][0xb28] ;  /* 0x00016500ff1677ac */ /* 0x000e620008000a00 */
[----:B------:R-:W-:Y:S02]  /*42b0*/  UISETP.NE.AND.EX UP6, UPT, UR31, URZ, UPT, UP6 ;  /* 0x000000ff1f00728c */ /* 0x000fe4000bfc5360 */
[----:B------:R-:W-:-:S02]  /*42c0*/  UPRMT UR50, UR50, 0x654, UR5 ;  /* 0x0000065432327896 */ /* 0x000fc40008000005 */
[----:B------:R-:W-:Y:S02]  /*42d0*/  USHF.R.U32.HI UR40, URZ, UR53, UR40 ;  /* 0x00000035ff287299 */ /* 0x000fe40008011628 */
[----:B---3--:R-:W-:Y:S02]  /*42e0*/  USHF.R.U32.HI UR39, URZ, UR43, UR39 ;  /* 0x0000002bff277299 */ /* 0x008fe40008011627 */
[----:B------:R-:W-:Y:S02]  /*42f0*/  UISETP.NE.AND UP0, UPT, UR54, 0x1, UPT ;  /* 0x000000013600788c */ /* 0x000fe4000bf05270 */
[----:B------:R-:W-:-:S11]  /*4300*/  UISETP.NE.AND UP4, UPT, UR4, 0x1, UPT ;  /* 0x000000010400788c */ /* 0x000fd6000bf85270 */
.L_x_82:
[C---:B------:R-:W-:Y:S02]  /*4310*/  LEA R3, R10.reuse, UR21, 0x3 ;  /* 0x000000150a037c11 */ /* 0x040fe4000f8e18ff */
[----:B------:R-:W-:Y:S02]  /*4320*/  SHF.L.U32 R0, R9, 0x1f, RZ ;  /* 0x0000001f09007819 */ /* 0x000fe400000006ff */
[----:B------:R-:W-:Y:S02]  /*4330*/  LEA R5, R10, UR21, 0x4 ;  /* 0x000000150a057c11 */ /* 0x000fe4000f8e20ff */
[----:B--2---:R-:W2:Y:S02]  /*4340*/  SYNCS.PHASECHK.TRANS64.TRYWAIT P0, [R3+URZ+0x60], R0 ;  /* 0x00006000030075a7 */ /* 0x004ea400080011ff */
[----:B--2---:R-:W-:Y:S05]  /*4350*/  @!P0 BRA `(.L_x_75) ;  /* 0x0000004000048947 */ /* 0x004fea0003800000 */
.L_x_130:
[----:B------:R-:W3:Y:S01]  /*4360*/  LDS.128 R4, [R5+0xf0] ;  /* 0x0000f00005047984 */ /* 0x000ee20000000c00 */
[----:B------:R-:W-:Y:S01]  /*4370*/  UISETP.GE.AND UP0, UPT, UR41, 0x1, UPT ;  /* 0x000000012900788c */ /* 0x000fe2000bf06270 */
[----:B------:R-:W-:Y:S01]  /*4380*/  @!PT LDS RZ, [RZ] ;  /* 0x00000000fffff984 */ /* 0x000fe20000000800 */
[----:B------:R-:W-:Y:S01]  /*4390*/  @!PT LDS RZ, [RZ] ;  /* 0x00000000fffff984 */ /* 0x000fe20000000800 */
[----:B------:R-:W-:Y:S01]  /*43a0*/  @!PT LDS RZ, [RZ] ;  /* 0x00000000fffff984 */ /* 0x000fe20000000800 */
[----:B------:R-:W-:Y:S01]  /*43b0*/  @!PT LDS RZ, [RZ] ;  /* 0x00000000fffff984 */ /* 0x000fe20000000800 */
[----:B------:R4:W-:Y:S06]  /*43c0*/  MEMBAR.ALL.CTA ;  /* 0x0000000000007992 */ /* 0x0009ec0000008000 */
[----:B----4-:R-:W4:Y:S01]  /*43d0*/  FENCE.VIEW.ASYNC.S ;  /* 0x00000000000073c6 */ /* 0x010f220000000000 */
[----:B---3--:R-:W-:Y:S11]  /*43e0*/  LOP3.LUT P0, RZ, R6, 0x1, RZ, 0xc0, !PT ;  /* 0x0000000106ff7812 */ /* 0x008ff6000780c0ff */
[----:B------:R-:W-:Y:S02]  /*43f0*/  @!UPT UIADD3 URZ, UPT, UPT, URZ, URZ, URZ ;  /* 0x000000fffffff290 */ /* 0x000fe4000fffe0ff */
[----:B----4-:R-:W-:Y:S01]  /*4400*/  VOTEU.ANY UP3, P0 ;  /* 0x0000000000ff7886 */ /* 0x010fe20000060100 */
[----:B------:R-:W-:Y:S11]  /*4410*/  PLOP3.LUT P0, PT, PT, PT, UP3, 0x80, 0x8 ;  /* 0x000000000008781c */ /* 0x000ff60003f0f038 */
[----:B------:R-:W-:Y:S02]  /*4420*/  @!UPT UIADD3 URZ, UPT, UPT, URZ, URZ, URZ ;  /* 0x000000fffffff290 */ /* 0x000fe4000fffe0ff */
[----:B--2---:R-:W-:Y:S02]  /*4430*/  @P0 SHF.R.U32.HI R0, RZ, 0x10, R5 ;  /* 0x00000010ff000819 */ /* 0x004fe40000011605 */
[----:B------:R-:W-:Y:S02]  /*4440*/  @P0 MOV R2, R4 ;  /* 0x0000000400020202 */ /* 0x000fe40000000f00 */
[----:B------:R-:W-:Y:S01]  /*4450*/  @P0 R2UR UR4, R0 ;  /* 0x00000000000402ca */ /* 0x000fe200000e0000 */
[----:B------:R-:W-:Y:S01]  /*4460*/  VIADD R0, R3, 0x70 ;  /* 0x0000007003007836 */ /* 0x000fe20000000000 */
[----:B------:R-:W-:Y:S02]  /*4470*/  @P0 LOP3.LUT R4, R5, 0xffff, RZ, 0xc0, !PT ;  /* 0x0000ffff05040812 */ /* 0x000fe400078ec0ff */
[----:B------:R-:W-:Y:S02]  /*4480*/  @P0 R2UR UR6, R2 ;  /* 0x00000000020602ca */ /* 0x000fe400000e0000 */
[----:B------:R-:W-:Y:S02]  /*4490*/  PRMT R0, RZ, 0x654, R0 ;  /* 0x00000654ff007816 */ /* 0x000fe40000000000 */
[----:B------:R-:W-:Y:S02]  /*44a0*/  @P0 R2UR UR5, R4 ;  /* 0x00000000040502ca */ /* 0x000fe400000e0000 */
[----:B------:R2:W-:Y:S03]  /*44b0*/  SYNCS.ARRIVE.TRANS64.RED.A1T0 RZ, [R0+URZ], RZ ;  /* 0x000000ff00ff79a7 */ /* 0x0005e600081004ff */
[----:B------:R-:W-:Y:S04]  /*44c0*/  @UP3 UMOV UR29, UR4 ;  /* 0x00000004001d3c82 */ /* 0x000fe80008000000 */
[----:B------:R-:W-:Y:S04]  /*44d0*/  @UP3 UMOV UR14, UR6 ;  /* 0x00000006000e3c82 */ /* 0x000fe80008000000 */
[----:B------:R-:W-:Y:S01]  /*44e0*/  @UP3 UMOV UR13, UR5 ;  /* 0x00000005000d3c82 */ /* 0x000fe20008000000 */
[----:B------:R-:W-:Y:S05]  /*44f0*/  BRA.U !UP0, `(.L_x_76) ;  /* 0x0000000108c07547 */ /* 0x000fea000b800000 */
[----:B------:R-:W-:Y:S02]  /*4500*/  UIMAD.WIDE.U32 UR8, UR13, UR55, URZ ;  /* 0x000000370d0872a5 */ /* 0x000fe4000f8e00ff */
[----:B------:R-:W-:Y:S02]  /*4510*/  UP2UR UR12, UPR, URZ, 0x4 ;  /* 0x00000004ff0c7883 */ /* 0x000fe40008000000 */
[----:B------:R-:W-:Y:S02]  /*4520*/  UISETP.NE.AND UP2, UPT, UR54, 0x1, UPT ;  /* 0x000000013600788c */ /* 0x000fe4000bf45270 */
[----:B------:R-:W-:Y:S02]  /*4530*/  UIMAD.WIDE.U32 UR10, UR14, UR52, URZ ;  /* 0x000000340e0a72a5 */ /* 0x000fe4000f8e00ff */
[----:B------:R-:W-:Y:S02]  /*4540*/  USEL UR4, UR37, UR39, !UP2 ;  /* 0x0000002725047287 */ /* 0x000fe4000d000000 */
[----:B------:R-:W-:Y:S02]  /*4550*/  UISETP.NE.AND UP0, UPT, UR15, 0x1, UPT ;  /* 0x000000010f00788c */ /* 0x000fe4000bf05270 */
[----:B------:R-:W-:Y:S02]  /*4560*/  UP2UR UR20, UPR, URZ, 0x2 ;  /* 0x00000002ff147883 */ /* 0x000fe40008000000 */
[----:B------:R-:W-:Y:S02]  /*4570*/  UISETP.NE.AND UP1, UPT, UR41, 0x1, UPT ;  /* 0x000000012900788c */ /* 0x000fe4000bf25270 */
[----:B-1----:R-:W-:Y:S02]  /*4580*/  UIMAD.WIDE.U32 UR16, UR4, UR22, URZ ;  /* 0x00000016041072a5 */ /* 0x002fe4000f8e00ff */
[----:B------:R-:W-:Y:S01]  /*4590*/  USEL UR7, UR38, UR40, !UP0 ;  /* 0x0000002826077287 */ /* 0x000fe2000c000000 */
[----:B------:R-:W-:Y:S02]  /*45a0*/  UMOV UR5, UR9 ;  /* 0x0000000900057c82 */ /* 0x000fe40008000000 */
[----:B------:R-:W-:Y:S02]  /*45b0*/  USHF.R.U32.HI UR6, URZ, UR43, UR5 ;  /* 0x0000002bff067299 */ /* 0x000fe40008011605 */
[----:B------:R-:W-:Y:S02]  /*45c0*/  UIMAD.WIDE.U32 UR18, UR7, UR22, URZ ;  /* 0x00000016071272a5 */ /* 0x000fe4000f8e00ff */
[----:B------:R-:W-:Y:S02]  /*45d0*/  USEL UR6, UR13, UR6, !UP2 ;  /* 0x000000060d067287 */ /* 0x000fe4000d000000 */
[----:B------:R-:W-:Y:S01]  /*45e0*/  UISETP.NE.AND UP2, UPT, UR12, URZ, UPT ;  /* 0x000000ff0c00728c */ /* 0x000fe2000bf45270 */
[----:B------:R-:W-:Y:S01]  /*45f0*/  UMOV UR5, UR11 ;  /* 0x0000000b00057c82 */ /* 0x000fe20008000000 */
[----:B------:R-:W-:Y:S02]  /*4600*/  UIMAD.WIDE.U32 UR10, UR6, UR22, URZ ;  /* 0x00000016060a72a5 */ /* 0x000fe4000f8e00ff */
[----:B------:R-:W-:Y:S03]  /*4610*/  USHF.R.U32.HI UR8, URZ, UR53, UR5 ;  /* 0x00000035ff087299 */ /* 0x000fe60008011605 */
[----:B------:R-:W-:Y:S02]  /*4620*/  UMOV UR5, UR17 ;  /* 0x0000001100057c82 */ /* 0x000fe40008000000 */
[----:B------:R-:W-:Y:S03]  /*4630*/  @UP1 USHF.R.U32.HI UR4, URZ, UR23, UR5 ;  /* 0x00000017ff041299 */ /* 0x000fe60008011605 */
[----:B------:R-:W-:Y:S01]  /*4640*/  UMOV UR5, UR19 ;  /* 0x0000001300057c82 */ /* 0x000fe20008000000 */
[----:B------:R-:W-:Y:S02]  /*4650*/  UIMAD UR4, UR41, UR4, URZ ;  /* 0x00000004290472a4 */ /* 0x000fe4000f8e02ff */
[----:B------:R-:W-:Y:S02]  /*4660*/  @UP1 USHF.R.U32.HI UR7, URZ, UR23, UR5 ;  /* 0x00000017ff071299 */ /* 0x000fe40008011605 */
[----:B------:R-:W-:Y:S02]  /*4670*/  USEL UR5, UR14, UR8, !UP0 ;  /* 0x000000080e057287 */ /* 0x000fe4000c000000 */
[----:B------:R-:W-:Y:S02]  /*4680*/  UIMAD UR8, UR41, UR7, URZ ;  /* 0x00000007290872a4 */ /* 0x000fe4000f8e02ff */
[----:B------:R-:W-:Y:S03]  /*4690*/  UISETP.GE.AND UP0, UPT, UR6, UR4, UPT ;  /* 0x000000040600728c */ /* 0x000fe6000bf06270 */
[----:B------:R-:W-:Y:S01]  /*46a0*/  UMOV UR4, UR11 ;  /* 0x0000000b00047c82 */ /* 0x000fe20008000000 */
[----:B------:R-:W-:Y:S02]  /*46b0*/  UISETP.GE.OR UP0, UPT, UR5, UR8, UP0 ;  /* 0x000000080500728c */ /* 0x000fe40008706670 */
[----:B------:R-:W-:Y:S02]  /*46c0*/  USHF.R.U32.HI UR4, URZ, UR23, UR4 ;  /* 0x00000017ff047299 */ /* 0x000fe40008011604 */
[----:B------:R-:W-:Y:S02]  /*46d0*/  UIMAD.WIDE.U32 UR8, UR5, UR22, URZ ;  /* 0x00000016050872a5 */ /* 0x000fe4000f8e00ff */
[----:B------:R-:W-:Y:S04]  /*46e0*/  USEL UR10, UR6, UR4, !UP1 ;  /* 0x00000004060a7287 */ /* 0x000fe8000c800000 */
[----:B------:R-:W-:Y:S01]  /*46f0*/  UIADD3 UR11, UPT, UPT, -UR10, URZ, URZ ;  /* 0x000000ff0a0b7290 */ /* 0x000fe2000fffe1ff */
[----:B------:R-:W-:Y:S02]  /*4700*/  @!UP0 UMOV UR4, UR9 ;  /* 0x0000000900048c82 */ /* 0x000fe40008000000 */
[----:B------:R-:W-:Y:S02]  /*4710*/  @!UP0 USHF.R.U32.HI UR4, URZ, UR23, UR4 ;  /* 0x00000017ff048299 */ /* 0x000fe40008011604 */
[----:B------:R-:W-:Y:S02]  /*4720*/  UIMAD UR8, UR41, UR11, UR6 ;  /* 0x0000000b290872a4 */ /* 0x000fe4000f8e0206 */
[----:B------:R-:W-:Y:S02]  /*4730*/  @!UP0 USEL UR4, UR5, UR4, !UP1 ;  /* 0x0000000405048287 */ /* 0x000fe4000c800000 */
[----:B------:R-:W-:Y:S02]  /*4740*/  UISETP.NE.AND UP1, UPT, UR20, URZ, UPT ;  /* 0x000000ff1400728c */ /* 0x000fe4000bf25270 */
[----:B------:R-:W-:Y:S02]  /*4750*/  @!UP0 UIMAD UR7, UR7, UR8, UR4 ;  /* 0x00000008070782a4 */ /* 0x000fe4000f8e0204 */
[----:B------:R-:W-:Y:S02]  /*4760*/  @!UP0 UIADD3 UR9, UPT, UPT, UR10, -UR4, URZ ;  /* 0x800000040a098290 */ /* 0x000fe4000fffe0ff */
[----:B------:R-:W-:Y:S02]  /*4770*/  UIADD3 UR8, UPT, UPT, -UR6, URZ, URZ ;  /* 0x000000ff06087290 */ /* 0x000fe4000fffe1ff */
[----:B------:R-:W-:Y:S02]  /*4780*/  UIADD3 UR4, UPT, UPT, -UR5, URZ, URZ ;  /* 0x000000ff05047290 */ /* 0x000fe4000fffe1ff */
[----:B------:R-:W-:Y:S03]  /*4790*/  @!UP0 UIMAD UR6, UR9, UR41, UR5 ;  /* 0x00000029090682a4 */ /* 0x000fe6000f8e0205 */
[----:B------:R-:W-:Y:S01]  /*47a0*/  @!UP0 UMOV UR5, UR7 ;  /* 0x0000000700058c82 */ /* 0x000fe20008000000 */
[----:B------:R-:W-:Y:S02]  /*47b0*/  UIMAD UR7, UR15, UR4, UR14 ;  /* 0x000000040f0772a4 */ /* 0x000fe4000f8e020e */
[----:B------:R-:W-:Y:S02]  /*47c0*/  UIMAD UR4, UR54, UR8, UR13 ;  /* 0x00000008360472a4 */ /* 0x000fe4000f8e020d */
[----:B------:R-:W-:Y:S02]  /*47d0*/  UIMAD UR14, UR5, UR15, UR7 ;  /* 0x0000000f050e72a4 */ /* 0x000fe4000f8e0207 */
[----:B------:R-:W-:Y:S11]  /*47e0*/  UIMAD UR13, UR6, UR54, UR4 ;  /* 0x00000036060d72a4 */ /* 0x000ff6000f8e0204 */
[----:B------:R-:W-:Y:S01]  /*47f0*/  @!UPT UIADD3 URZ, UPT, UPT, URZ, URZ, URZ ;  /* 0x000000fffffff290 */ /* 0x000fe2000fffe0ff */
.L_x_76:
[----:B------:R-:W3:Y:S01]  /*4800*/  @!UP4 LDCU.128 UR8, c[0x0][0xb10] ;  /* 0x00016200ff08c7ac */ /* 0x000ee20008000c00 */
[----:B------:R-:W-:Y:S02]  /*4810*/  ISETP.NE.U32.AND P0, PT, RZ, UR30, PT ;  /* 0x0000001eff007c0c */ /* 0x000fe4000bf05070 */
[----:B------:R-:W-:Y:S02]  /*4820*/  SHF.L.U32 R2, R11, 0x1f, RZ ;  /* 0x0000001f0b027819 */ /* 0x000fe400000006ff */
[----:B------:R-:W-:Y:S01]  /*4830*/  ISETP.NE.AND.EX P0, PT, RZ, UR31, PT, P0 ;  /* 0x0000001fff007c0c */ /* 0x000fe2000bf05300 */
[----:B------:R-:W4:Y:S01]  /*4840*/  @!UP4 LDCU UR5, c[0x0][0xb0c] ;  /* 0x00016180ff05c7ac */ /* 0x000f220008000800 */
[----:B---3--:R-:W-:Y:S07]  /*4850*/  UIMAD.WIDE.U32 UR6, UR14, UR8, URZ ;  /* 0x000000080e0672a5 */ /* 0x008fee000f8e00ff */
[----:B------:R-:W-:Y:S01]  /*4860*/  @!UP4 UMOV UR4, UR7 ;  /* 0x000000070004cc82 */ /* 0x000fe20008000000 */
[----:B----4-:R-:W-:Y:S02]  /*4870*/  @!UP4 UISETP.NE.AND UP0, UPT, UR5, 0x1, UPT ;  /* 0x000000010500c88c */ /* 0x010fe4000bf05270 */
[----:B------:R-:W-:Y:S02]  /*4880*/  @!UP4 USHF.R.U32.HI UR4, URZ, UR9, UR4 ;  /* 0x00000009ff04c299 */ /* 0x000fe40008011604 */
[----:B------:R-:W-:Y:S02]  /*4890*/  UIMAD.WIDE.U32 UR6, UR13, UR11, URZ ;  /* 0x0000000b0d0672a5 */ /* 0x000fe4000f8e00ff */
[----:B------:R-:W-:Y:S02]  /*48a0*/  @!UP4 USEL UR8, UR14, UR4, !UP0 ;  /* 0x000000040e08c287 */ /* 0x000fe4000c000000 */
[----:B------:R-:W-:Y:S03]  /*48b0*/  @!UP4 UISETP.NE.AND UP0, UPT, UR10, 0x1, UPT ;  /* 0x000000010a00c88c */ /* 0x000fe6000bf05270 */
[----:B------:R-:W-:Y:S02]  /*48c0*/  @!UP4 UMOV UR6, UR7 ;  /* 0x000000070006cc82 */ /* 0x000fe40008000000 */
[----:B------:R-:W3:Y:S02]  /*48d0*/  @!UP4 LDCU UR4, c[0x0][0xb20] ;  /* 0x00016400ff04c7ac */ /* 0x000ee40008000800 */
[----:B---3--:R-:W-:Y:S04]  /*48e0*/  @!UP4 USHF.R.U32.HI UR6, URZ, UR4, UR6 ;  /* 0x00000004ff06c299 */ /* 0x008fe80008011606 */
[----:B------:R-:W-:Y:S04]  /*48f0*/  @!UP4 USEL UR6, UR13, UR6, !UP0 ;  /* 0x000000060d06c287 */ /* 0x000fe8000c000000 */
[----:B------:R-:W-:Y:S02]  /*4900*/  @!UP4 UIADD3 UR4, UPT, UPT, -UR8, UR6, URZ ;  /* 0x000000060804c290 */ /* 0x000fe4000fffe1ff */
[----:B------:R-:W-:Y:S02]  /*4910*/  @!UP4 UIADD3 UR6, UPT, UPT, UR8, -UR6, URZ ;  /* 0x800000060806c290 */ /* 0x000fe4000fffe0ff */
[----:B------:R-:W-:Y:S02]  /*4920*/  @!UP4 UIMAD UR14, UR4, UR5, UR14 ;  /* 0x00000005040ec2a4 */ /* 0x000fe4000f8e020e */
[----:B------:R-:W-:Y:S01]  /*4930*/  @!UP4 UIMAD UR13, UR6, UR10, UR13 ;  /* 0x0000000a060dc2a4 */ /* 0x000fe2000f8e020d */
[----:B------:R-:W-:Y:S11]  /*4940*/  BRA.U UP1, `(.L_x_77) ;  /* 0x0000000101107547 */ /* 0x000ff6000b800000 */
[----:B--2---:R-:W-:Y:S04]  /*4950*/  MOV R0, UR42 ;  /* 0x0000002a00007c02 */ /* 0x004fe80008000f00 */
[----:B------:R-:W-:Y:S04]  /*4960*/  SHF.L.U32 R3, R0, 0x1f, RZ ;  /* 0x0000001f00037819 */ /* 0x000fe800000006ff */
[----:B------:R-:W2:Y:S02]  /*4970*/  SYNCS.PHASECHK.TRANS64.TRYWAIT P1, [UR21+0x58], R3 ;  /* 0x00005803ff0075a7 */ /* 0x000ea40008021115 */
[----:B--2---:R-:W-:Y:S05]  /*4980*/  @!P1 BRA `(.L_x_78) ;  /* 0x00000038008c9947 */ /* 0x004fea0003800000 */
.L_x_77:
[----:B------:R-:W-:Y:S05]  /*4990*/  BRA.U !UP6, `(.L_x_79) ;  /* 0x000000010e387547 */ /* 0x000fea000b800000 */
[----:B------:R-:W-:Y:S01]  /*49a0*/  UPLOP3.LUT UP2, UPT, UPT, UPT, UP5, 0x80, 0x8 ;  /* 0x000000000008789c */ /* 0x000fe20003f4f050 */
[----:B------:R-:W-:Y:S01]  /*49b0*/  HFMA2 R121, -RZ, RZ, 0, 5.9604644775390625e-08 ;  /* 0x00000001ff797431 */ /* 0x000fe200000001ff */
[----:B------:R-:W2:Y:S04]  /*49c0*/  LDCU.64 UR8, c[0x0][0x358] ;  /* 0x00006b00ff0877ac */ /* 0x000ea80008000a00 */
[----:B------:R-:W-:Y:S05]  /*49d0*/  PLOP3.LUT P1, PT, PT, PT, UP2, 0x80, 0x8 ;  /* 0x000000000008781c */ /* 0x000fea0003f2f028 */
[----:B------:R-:W3:Y:S01]  /*49e0*/  @UP2 LDCU.64 UR4, c[0x0][0x888] ;  /* 0x00011100ff0427ac */ /* 0x000ee20008000a00 */
[----:B------:R-:W-:Y:S04]  /*49f0*/  @UP2 UIMAD UR6, UR36, UR30, URZ ;  /* 0x0000001e240622a4 */ /* 0x000fe8000f8e02ff */
[----:B---3--:R-:W-:Y:S06]  /*4a00*/  @UP2 UIMAD.WIDE UR4, UR6, 0x4, UR4 ;  /* 0x00000004060428a5 */ /* 0x008fec000f8e0204 */
[----:B------:R-:W-:Y:S02]  /*4a10*/  IMAD.U32 R4, RZ, RZ, UR4 ;  /* 0x00000004ff047e24 */ /* 0x000fe4000f8e00ff */
[----:B------:R-:W-:Y:S05]  /*4a20*/  IMAD.U32 R5, RZ, RZ, UR5 ;  /* 0x00000005ff057e24 */ /* 0x000fea000f8e00ff */
[----:B--2---:R-:W2:Y:S02]  /*4a30*/  @P1 LDG.E R0, desc[UR8][R4.64] ;  /* 0x0000000804001981 */ /* 0x004ea4000c1e1900 */
[----:B--2---:R-:W-:Y:S01]  /*4a40*/  @P1 R2UR UR45, R0 ;  /* 0x00000000002d12ca */ /* 0x004fe200000e0000 */
[----:B------:R-:W-:Y:S05]  /*4a50*/  IMAD.MOV.U32 R0, RZ, RZ, 0x1 ;  /* 0x00000001ff007424 */ /* 0x000fea00078e00ff */
[----:B------:R-:W-:Y:S08]  /*4a60*/  @!P1 PRMT R121, R0, 0x7610, R121 ;  /* 0x0000761000799816 */ /* 0x000ff00000000079 */
[----:B------:R-:W3:Y:S02]  /*4a70*/  @!UP2 LDCU UR45, c[0x0][0x880] ;  /* 0x00011000ff2da7ac */ /* 0x000ee40008000800 */
.L_x_79:
[----:B---3--:R-:W-:Y:S01]  /*4a80*/  @!P0 FSETP.EQ.AND P2, PT, RZ, UR45, PT ;  /* 0x0000002dff008c0b */ /* 0x008fe2000bf42000 */
[----:B------:R-:W-:Y:S01]  /*4a90*/  @!UPT UIADD3 URZ, UPT, UPT, URZ, URZ, URZ ;  /* 0x000000fffffff290 */ /* 0x000fe2000fffe0ff */
[----:B------:R-:W-:Y:S11]  /*4aa0*/  @!P0 BRA `(.L_x_80) ;  /* 0x0000000000148947 */ /* 0x000ff60003800000 */
[----:B------:R-:W-:Y:S02]  /*4ab0*/  LOP3.LUT P0, RZ, R121, 0xff, RZ, 0xc0, !PT ;  /* 0x000000ff79ff7812 */ /* 0x000fe4000780c0ff */
[----:B------:R-:W-:Y:S04]  /*4ac0*/  PLOP3.LUT P2, PT, PT, PT, UP2, 0x80, 0x8 ;  /* 0x000000000008781c */ /* 0x000fe80003f4f028 */
[----:B------:R-:W-:Y:S07]  /*4ad0*/  PLOP3.LUT P2, PT, P2, PT, PT, 0x8, 0x80 ;  /* 0x000000000080781c */ /* 0x000fee000174e170 */
[----:B------:R-:W-:Y:S11]  /*4ae0*/  @P0 FSETP.EQ.AND P2, PT, RZ, UR45, PT ;  /* 0x0000002dff000c0b */ /* 0x000ff6000bf42000 */
[----:B------:R-:W-:Y:S02]  /*4af0*/  @!UPT UIADD3 URZ, UPT, UPT, URZ, URZ, URZ ;  /* 0x000000fffffff290 */ /* 0x000fe4000fffe0ff */
.L_x_80:
[----:B------:R-:W3:Y:S01]  /*4b00*/  SYNCS.PHASECHK.TRANS64.TRYWAIT P0, [UR21+0x48], R2 ;  /* 0x00004802ff0075a7 */ /* 0x000ee20008001115 */
[----:B------:R-:W-:Y:S02]  /*4b10*/  ELECT P1, URZ, PT ;  /* 0x0000000000ff782f */ /* 0x000fe40003820000 */
[----:B------:R-:W-:Y:S01]  /*4b20*/  IADD3 R10, PT, PT, R10, 0x1, RZ ;  /* 0x000000010a0a7810 */ /* 0x000fe20007ffe0ff */
[----:B---3--:R-:W-:Y:S10]  /*4b30*/  @!P0 BRA `(.L_x_81) ;  /* 0x0000003800388947 */ /* 0x008ff40003800000 */
.L_x_133:
[----:B------:R-:W-:Y:S01]  /*4b40*/  PLOP3.LUT P1, PT, P2, P1, PT, 0xf2, 0x2f ;  /* 0x00000000002f781c */ /* 0x000fe20001723e72 */
[----:B------:R-:W-:Y:S01]  /*4b50*/  UMOV UR6, 0x0 ;  /* 0x0000000000067882 */ /* 0x000fe20000000000 */
[----:B------:R-:W-:Y:S01]  /*4b60*/  UMOV UR7, 0x10000000 ;  /* 0x1000000000077882 */ /* 0x000fe20000000000 */
[----:B------:R-:W-:Y:S01]  /*4b70*/  UMOV UR12, UR36 ;  /* 0x00000024000c7c82 */ /* 0x000fe20008000000 */
[----:B------:R-:W-:Y:S01]  /*4b80*/  UMOV UR20, UR36 ;  /* 0x0000002400147c82 */ /* 0x000fe20008000000 */
[----:B------:R-:W-:Y:S01]  /*4b90*/  UMOV UR28, UR36 ;  /* 0x00000024001c7c82 */ /* 0x000fe20008000000 */
[----:B------:R-:W-:Y:S02]  /*4ba0*/  R2UR UR46, R123 ;  /* 0x000000007b2e72ca */ /* 0x000fe400000e0000 */
[----:B------:R-:W-:Y:S02]  /*4bb0*/  R2UR UR44, R124 ;  /* 0x000000007c2c72ca */ /* 0x000fe400000e0000 */
[----:B------:R-:W-:Y:S03]  /*4bc0*/  LOP3.LUT R11, R11, 0x1, RZ, 0x3c, !PT ;  /* 0x000000010b0b7812 */ /* 0x000fe600078e3cff */
[----:B--2---:R-:W-:Y:S01]  /*4bd0*/  @!P1 IADD3 R2, P0, PT, R12, 0x580, RZ ;  /* 0x000005800c029810 */ /* 0x004fe20007f1e0ff */
[----:B------:R-:W-:Y:S01]  /*4be0*/  VOTEU.ALL UP0, P1 ;  /* 0x0000000000ff7886 */ /* 0x000fe20000800000 */
[----:B------:R-:W-:Y:S02]  /*4bf0*/  VOTEU.ALL UP1, P1 ;  /* 0x0000000000ff7886 */ /* 0x000fe40000820000 */
[----:B------:R-:W-:Y:S01]  /*4c00*/  @!P1 R2UR UR5, R2 ;  /* 0x00000000020592ca */ /* 0x000fe200000e0000 */
[----:B------:R-:W-:Y:S01]  /*4c10*/  @!P1 IMAD.X R0, RZ, RZ, R13, P0 ;  /* 0x000000ffff009224 */ /* 0x000fe200000e060d */
[----:B------:R-:W-:Y:S01]  /*4c20*/  @!UP0 USHF.L.U32 UR35, UR48, 0x6, URZ ;  /* 0x0000000630238899 */ /* 0x000fe200080006ff */
[----:B------:R-:W-:Y:S01]  /*4c30*/  ISETP.NE.AND P0, PT, R10, 0x2, PT ;  /* 0x000000020a00780c */ /* 0x000fe20003f05270 */
[----:B------:R-:W-:Y:S02]  /*4c40*/  @!UP0 UIMAD UR34, UR49, 0x70, URZ ;  /* 0x00000070312288a4 */ /* 0x000fe4000f8e02ff */
[----:B------:R-:W-:Y:S01]  /*4c50*/  @!P1 R2UR UR4, R0 ;  /* 0x00000000000492ca */ /* 0x000fe200000e0000 */
[----:B------:R-:W-:Y:S01]  /*4c60*/  @!UP0 UIADD3 UR32, UPT, UPT, UR21, 0x180, URZ ;  /* 0x0000018015208890 */ /* 0x000fe2000fffe0ff */
[----:B------:R-:W-:Y:S01]  /*4c70*/  SEL R0, RZ, 0x1, P0 ;  /* 0x00000001ff007807 */ /* 0x000fe20000000000 */
[----:B------:R-:W-:Y:S01]  /*4c80*/  @!UP0 UIADD3 UR33, UPT, UPT, UR21, 0x40, URZ ;  /* 0x0000004015218890 */ /* 0x000fe2000fffe0ff */
[----:B------:R-:W-:Y:S01]  /*4c90*/  SEL R10, R10, RZ, P0 ;  /* 0x000000ff0a0a7207 */ /* 0x000fe20000000000 */
[----:B------:R-:W-:Y:S01]  /*4ca0*/  @!UP0 UIADD3 UR8, UPT, UPT, UR21, 0x580, URZ ;  /* 0x0000058015088890 */ /* 0x000fe2000fffe0ff */
[----:B------:R-:W-:Y:S01]  /*4cb0*/  LOP3.LUT R9, R9, R0, RZ, 0x3c, !PT ;  /* 0x0000000009097212 */ /* 0x000fe200078e3cff */
[----:B------:R-:W-:Y:S01]  /*4cc0*/  IMAD.U32 R2, RZ, RZ, UR5 ;  /* 0x00000005ff027e24 */ /* 0x000fe2000f8e00ff */
[----:B------:R-:W-:Y:S02]  /*4cd0*/  @!UP0 UIADD3 UR10, UPT, UPT, UR34, 0x10, URZ ;  /* 0x00000010220a8890 */ /* 0x000fe4000fffe0ff */
[----:B------:R-:W-:Y:S01]  /*4ce0*/  UMOV UR9, UR33 ;  /* 0x0000002100097c82 */ /* 0x000fe20008000000 */
[----:B------:R-:W-:Y:S01]  /*4cf0*/  UMOV UR11, UR35 ;  /* 0x00000023000b7c82 */ /* 0x000fe20008000000 */
[----:B------:R-:W-:Y:S01]  /*4d00*/  @!UP0 UIADD3 UR16, UPT, UPT, UR21, 0x980, URZ ;  /* 0x0000098015108890 */ /* 0x000fe2000fffe0ff */
[----:B------:R-:W-:Y:S01]  /*4d10*/  IMAD.U32 R3, RZ, RZ, UR4 ;  /* 0x00000004ff037e24 */ /* 0x000fe2000f8e00ff */
[----:B------:R-:W-:Y:S01]  /*4d20*/  @!P1 R2UR UR4, R2 ;  /* 0x00000000020492ca */ /* 0x000fe200000e0000 */
[----:B------:R-:W-:Y:S01]  /*4d30*/  @!UP0 UIADD3 UR18, UPT, UPT, UR34, 0x20, URZ ;  /* 0x0000002022128890 */ /* 0x000fe2000fffe0ff */
[----:B------:R-:W-:Y:S02]  /*4d40*/  UMOV UR17, UR33 ;  /* 0x0000002100117c82 */ /* 0x000fe40008000000 */
[----:B------:R-:W-:Y:S01]  /*4d50*/  @!P1 R2UR UR5, R3 ;  /* 0x00000000030592ca */ /* 0x000fe200000e0000 */
[----:B------:R-:W-:Y:S01]  /*4d60*/  UMOV UR19, UR35 ;  /* 0x0000002300137c82 */ /* 0x000fe20008000000 */
[----:B------:R-:W-:Y:S02]  /*4d70*/  @!UP0 UIADD3 UR24, UPT, UPT, UR21, 0xd80, URZ ;  /* 0x00000d8015188890 */ /* 0x000fe4000fffe0ff */
[----:B------:R-:W-:Y:S01]  /*4d80*/  @!UP0 UIADD3 UR26, UPT, UPT, UR34, 0x30, URZ ;  /* 0x00000030221a8890 */ /* 0x000fe2000fffe0ff */
[----:B------:R-:W-:Y:S01]  /*4d90*/  UMOV UR25, UR33 ;  /* 0x0000002100197c82 */ /* 0x000fe20008000000 */
[----:B------:R-:W-:Y:S01]  /*4da0*/  UMOV UR27, UR35 ;  /* 0x00000023001b7c82 */ /* 0x000fe20008000000 */
[----:B------:R-:W-:Y:S02]  /*4db0*/  UIADD3 UR49, UPT, UPT, UR13, UR46, URZ ;  /* 0x0000002e0d317290 */ /* 0x000fe4000fffe0ff */
[----:B------:R-:W-:Y:S04]  /*4dc0*/  UIADD3 UR48, UPT, UPT, UR14, UR44, URZ ;  /* 0x0000002c0e307290 */ /* 0x000fe8000fffe0ff */
[----:B------:R2:W-:Y:S01]  /*4dd0*/  @!UP1 UTMALDG.3D [UR32], [UR4], desc[UR6] ;  /* 0x00000620040095b4 */ /* 0x0005e20008011000 */
[----:B------:R-:W-:Y:S05]  /*4de0*/  VOTEU.ALL UP1, P1 ;  /* 0x0000000000ff7886 */ /* 0x000fea0000820000 */
[----:B------:R3:W-:Y:S01]  /*4df0*/  @!UP1 UTMALDG.3D [UR8], [UR4], desc[UR6] ;  /* 0x00000608040095b4 */ /* 0x0007e20008011000 */
[----:B------:R-:W-:Y:S05]  /*4e00*/  VOTEU.ALL UP1, P1 ;  /* 0x0000000000ff7886 */ /* 0x000fea0000820000 */
[----:B------:R4:W-:Y:S01]  /*4e10*/  @!UP1 UTMALDG.3D [UR16], [UR4], desc[UR6] ;  /* 0x00000610040095b4 */ /* 0x0009e20008011000 */
[----:B------:R-:W-:Y:S05]  /*4e20*/  VOTEU.ALL UP1, P1 ;  /* 0x0000000000ff7886 */ /* 0x000fea0000820000 */
[----:B------:R-:W-:Y:S01]  /*4e30*/  @!UP1 UTMALDG.3D [UR24], [UR4], desc[UR6] ;  /* 0x00000618040095b4 */ /* 0x000fe20008011000 */
[----:B------:R-:W-:Y:S01]  /*4e40*/  VOTEU.ALL UP1, P1 ;  /* 0x0000000000ff7886 */ /* 0x000fe20000820000 */
[----:B--2---:R-:W-:Y:S01]  /*4e50*/  UMOV UR36, UR29 ;  /* 0x0000001d00247c82 */ /* 0x004fe20008000000 */
[----:B---3--:R-:W-:Y:S02]  /*4e60*/  @!UP0 UIADD3 UR8, UPT, UPT, UR21, 0x1180, URZ ;  /* 0x0000118015088890 */ /* 0x008fe4000fffe0ff */
[----:B------:R-:W-:Y:S02]  /*4e70*/  @!UP0 UIADD3 UR10, UPT, UPT, UR34, 0x40, URZ ;  /* 0x00000040220a8890 */ /* 0x000fe4000fffe0ff */
[----:B----4-:R-:W-:Y:S02]  /*4e80*/  @!UP0 UIADD3 UR16, UPT, UPT, UR21, 0x1580, URZ ;  /* 0x0000158015108890 */ /* 0x010fe4000fffe0ff */
[----:B------:R-:W-:Y:S05]  /*4e90*/  @!UP0 UIADD3 UR18, UPT, UPT, UR34, 0x50, URZ ;  /* 0x0000005022128890 */ /* 0x000fea000fffe0ff */
[----:B------:R2:W-:Y:S01]  /*4ea0*/  @!UP1 UTMALDG.3D [UR8], [UR4], desc[UR6] ;  /* 0x00000608040095b4 */ /* 0x0005e20008011000 */
[----:B------:R-:W-:Y:S02]  /*4eb0*/  UPLOP3.LUT UP1, UPT, UPT, UPT, UPT, 0x80, 0x8 ;  /* 0x000000000008789c */ /* 0x000fe40003f2f070 */
[----:B--2---:R-:W-:Y:S02]  /*4ec0*/  @!UP0 UIADD3 UR8, UPT, UPT, UR21, 0x1980, URZ ;  /* 0x0000198015088890 */ /* 0x004fe4000fffe0ff */
[----:B------:R-:W-:Y:S01]  /*4ed0*/  @!UP0 UIADD3 UR10, UPT, UPT, UR34, 0x60, URZ ;  /* 0x00000060220a8890 */ /* 0x000fe2000fffe0ff */
[----:B------:R-:W-:Y:S05]  /*4ee0*/  VOTEU.ALL UP0, P1 ;  /* 0x0000000000ff7886 */ /* 0x000fea0000800000 */
[----:B------:R2:W-:Y:S01]  /*4ef0*/  @!UP0 UTMALDG.3D [UR16], [UR4], desc[UR6] ;  /* 0x00000610040085b4 */ /* 0x0005e20008011000 */
[----:B------:R-:W-:Y:S05]  /*4f00*/  VOTEU.ALL UP0, P1 ;  /* 0x0000000000ff7886 */ /* 0x000fea0000800000 */
[----:B------:R2:W-:Y:S01]  /*4f10*/  @!UP0 UTMALDG.3D [UR8], [UR4], desc[UR6] ;  /* 0x00000608040085b4 */ /* 0x0005e20008011000 */
[----:B------:R2:W-:Y:S01]  /*4f20*/  @!P1 SYNCS.ARRIVE.TRANS64.RED.A0TR RZ, [UR21+0x40], R8 ;  /* 0x00004008ffff99a7 */ /* 0x0005e20008300415 */
[----:B------:R-:W-:Y:S01]  /*4f30*/  SYNCS.ARRIVE.TRANS64.RED.A1T0 RZ, [UR50], RZ ;  /* 0x000000ffffff79a7 */ /* 0x000fe20008100432 */
[----:B------:R-:W-:Y:S05]  /*4f40*/  BRA.U UP3, `(.L_x_82) ;  /* 0xfffffff103f07547 */ /* 0x000fea000b83ffff */
[----:B------:R-:W-:Y:S07]  /*4f50*/  MOV R0, UR21 ;  /* 0x0000001500007c02 */ /* 0x000fee0008000f00 */
.L_x_83:
[----:B---3--:R-:W-:-:S04]  /*4f60*/  SHF.L.U32 R3, R11, 0x1f, RZ ;  /* 0x0000001f0b037819 */ /* 0x008fc800000006ff */
[----:B------:R3:W4:Y:S03]  /*4f70*/  SYNCS.PHASECHK.TRANS64.TRYWAIT P0, [R0+URZ+0x48], R3 ;  /* 0x00004803000075a7 */ /* 0x00072600080011ff */
[----:B----4-:R-:W-:Y:S05]  /*4f80*/  @!P0 NANOSLEEP.SYNCS 0x989680 ;  /* 0x009896800000895d */ /* 0x010fea0003900000 */
[----:B------:R-:W4:Y:S02]  /*4f90*/  @!P0 SYNCS.PHASECHK.TRANS64 P0, [R0+URZ+0x48], R3 ;  /* 0x00004803000085a7 */ /* 0x000f2400080010ff */
[----:B-12-4-:R-:W-:Y:S05]  /*4fa0*/  @P0 EXIT ;  /* 0x000000000000094d */ /* 0x016fea0003800000 */
[----:B------:R-:W-:Y:S05]  /*4fb0*/  BRA `(.L_x_83) ;  /* 0xfffffffc00e87947 */ /* 0x000fea000383ffff */
.L_x_74:
[----:B------:R-:W-:-:S06]  /*4fc0*/  UISETP.GE.AND UP0, UPT, UR20, 0x4, UPT ;  /* 0x000000041400788c */ /* 0x000fcc000bf06270 */
[----:B------:R-:W-:-:S13]  /*4fd0*/  PLOP3.LUT P0, PT, PT, PT, UP0, 0x80, 0x8 ;  /* 0x000000000008781c */ /* 0x000fda0003f0f008 */
[----:B-1----:R-:W-:Y:S05]  /*4fe0*/  @!P0 EXIT ;  /* 0x000000000000894d */ /* 0x002fea0003800000 */
[----:B------:R-:W-:Y:S01]  /*4ff0*/  BAR.SYNC.DEFER_BLOCKING 0x6, 0xa0 ;  /* 0x0182800000007b1d */ /* 0x000fe20000010000 */
[--C-:B------:R-:W-:Y:S01]  /*5000*/  SHF.R.U32.HI R120, RZ, 0x4, R129.reuse ;  /* 0x00000004ff787819 */ /* 0x100fe20000011681 */
[C---:B------:R-:W-:Y:S01]  /*5010*/  IMAD.U32 R2, R129.reuse, 0x10000, RZ ;  /* 0x0001000081027824 */ /* 0x040fe200078e00ff */
[----:B------:R-:W-:Y:S01]  /*5020*/  CS2R R126, SRZ ;  /* 0x00000000007e7805 */ /* 0x000fe2000001ff00 */
[----:B------:R-:W-:Y:S01]  /*5030*/  IMAD.SHL.U32 R5, R129, 0x10, RZ ;  /* 0x0000001081057824 */ /* 0x000fe200078e00ff */
[----:B------:R-:W-:Y:S01]  /*5040*/  LOP3.LUT R120, R120, 0x1, RZ, 0xc0, !PT ;  /* 0x0000000178787812 */ /* 0x000fe200078ec0ff */
[----:B------:R-:W-:Y:S02]  /*5050*/  UMOV UR46, 0x400 ;  /* 0x00000400002e7882 */ /* 0x000fe40000000000 */
[----:B------:R-:W1:Y:S01]  /*5060*/  LDC.64 R118, c[0x0][0x8b0] ;  /* 0x00022c00ff767b82 */ /* 0x000e620000000a00 */
[----:B------:R-:W-:Y:S01]  /*5070*/  ULEA UR46, UR50, UR46, 0x18 ;  /* 0x0000002e322e7291 */ /* 0x000fe2000f8ec0ff */
[----:B------:R-:W-:Y:S01]  /*5080*/  LOP3.LUT R5, R5, 0xf0, RZ, 0xc0, !PT ;  /* 0x000000f005057812 */ /* 0x000fe200078ec0ff */
[----:B------:R-:W-:Y:S01]  /*5090*/  IMAD.MOV.U32 R128, RZ, RZ, RZ ;  /* 0x000000ffff807224 */ /* 0x000fe200078e00ff */
[----:B------:R-:W-:Y:S01]  /*50a0*/  LOP3.LUT R120, R120, 0x60, R129, 0xf8, !PT ;  /* 0x0000006078787812 */ /* 0x000fe200078ef881 */
[----:B------:R-:W-:Y:S01]  /*50b0*/  IMAD.MOV.U32 R125, RZ, RZ, RZ ;  /* 0x000000ffff7d7224 */ /* 0x000fe200078e00ff */
[----:B------:R-:W-:Y:S01]  /*50c0*/  LOP3.LUT R2, R2, 0x600000, RZ, 0xc0, !PT ;  /* 0x0060000002027812 */ /* 0x000fe200078ec0ff */
[----:B------:R-:W2:Y:S01]  /*50d0*/  LDCU UR59, c[0x0][0x370] ;  /* 0x00006e00ff3b77ac */ /* 0x000ea20008000800 */
[----:B------:R-:W3:Y:S01]  /*50e0*/  LDC.64 R116, c[0x0][0x8a8] ;  /* 0x00022a00ff747b82 */ /* 0x000ee20000000a00 */
[----:B------:R-:W-:Y:S01]  /*50f0*/  IMAD R120, R120, 0x8, R5 ;  /* 0x0000000878787824 */ /* 0x000fe200078e0205 */
[----:B------:R-:W-:Y:S01]  /*5100*/  LOP3.LUT R129, R129, 0x60, RZ, 0xc0, !PT ;  /* 0x0000006081817812 */ /* 0x000fe200078ec0ff */
[----:B------:R-:W4:Y:S01]  /*5110*/  LDCU UR44, c[0x0][0xb0c] ;  /* 0x00016180ff2c77ac */ /* 0x000f220008000800 */
[----:B------:R-:W1:Y:S01]  /*5120*/  LDCU UR40, c[0x0][0xb30] ;  /* 0x00016600ff2877ac */ /* 0x000e620008000800 */
[----:B------:R-:W2:Y:S01]  /*5130*/  LDS R3, [UR46+0x110] ;  /* 0x0001102eff037984 */ /* 0x000ea20008000800 */
[----:B------:R-:W1:Y:S01]  /*5140*/  LDCU.64 UR56, c[0x0][0x888] ;  /* 0x00011100ff3877ac */ /* 0x000e620008000a00 */
[----:B------:R-:W1:Y:S01]  /*5150*/  LDCU.64 UR42, c[0x0][0xb28] ;  /* 0x00016500ff2a77ac */ /* 0x000e620008000a00 */
[----:B------:R-:W1:Y:S01]  /*5160*/  LDCU.64 UR62, c[0x0][0x890] ;  /* 0x00011200ff3e77ac */ /* 0x000e620008000a00 */
[----:B------:R-:W1:Y:S01]  /*5170*/  LDCU.128 UR52, c[0x0][0xb10] ;  /* 0x00016200ff3477ac */ /* 0x000e620008000c00 */
[----:B------:R-:W1:Y:S01]  /*5180*/  LDCU UR58, c[0x0][0x374] ;  /* 0x00006e80ff3a77ac */ /* 0x000e620008000800 */
[----:B------:R-:W-:Y:S01]  /*5190*/  UMOV UR39, URZ ;  /* 0x000000ff00277c82 */ /* 0x000fe20008000000 */
[----:B-12-4-:R-:W-:-:S07]  /*51a0*/  IMAD.IADD R2, R3, 0x1, R2 ;  /* 0x0000000103027824 */ /* 0x016fce00078e0202 */
.L_x_102:
[----:B------:R-:W-:Y:S02]  /*51b0*/  LEA R8, R125, UR46, 0x3 ;  /* 0x0000002e7d087c11 */ /* 0x000fe4000f8e18ff */
[----:B------:R-:W-:Y:S02]  /*51c0*/  SHF.L.U32 R3, R127, 0x1f, RZ ;  /* 0x0000001f7f037819 */ /* 0x000fe400000006ff */
[----:B------:R-:W-:Y:S02]  /*51d0*/  LEA R5, R125, UR46, 0x4 ;  /* 0x0000002e7d057c11 */ /* 0x000fe4000f8e20ff */
[----:B-1----:R-:W1:Y:S02]  /*51e0*/  SYNCS.PHASECHK.TRANS64.TRYWAIT P0, [R8+URZ+0x60], R3 ;  /* 0x00006003080075a7 */ /* 0x002e6400080011ff */
[----:B-12---:R-:W-:Y:S05]  /*51f0*/  @!P0 BRA `(.L_x_84) ;  /* 0x0000003000a08947 */ /* 0x006fea0003800000 */
.L_x_134:
[----:B------:R-:W2:Y:S01]  /*5200*/  LDS.128 R4, [R5+0xf0] ;  /* 0x0000f00005047984 */ /* 0x000ea20000000c00 */
[----:B------:R-:W-:Y:S01]  /*5210*/  UISETP.GE.AND UP0, UPT, UR41, 0x1, UPT ;  /* 0x000000012900788c */ /* 0x000fe2000bf06270 */
[----:B------:R-:W-:Y:S01]  /*5220*/  @!PT LDS RZ, [RZ] ;  /* 0x00000000fffff984 */ /* 0x000fe20000000800 */
[----:B------:R-:W-:Y:S01]  /*5230*/  @!PT LDS RZ, [RZ] ;  /* 0x00000000fffff984 */ /* 0x000fe20000000800 */
[----:B------:R-:W-:Y:S01]  /*5240*/  @!PT LDS RZ, [RZ] ;  /* 0x00000000fffff984 */ /* 0x000fe20000000800 */
[----:B------:R-:W-:Y:S01]  /*5250*/  @!PT LDS RZ, [RZ] ;  /* 0x00000000fffff984 */ /* 0x000fe20000000800 */
[----:B------:R4:W-:Y:S06]  /*5260*/  MEMBAR.ALL.CTA ;  /* 0x0000000000007992 */ /* 0x0009ec0000008000 */
[----:B----4-:R-:W4:Y:S01]  /*5270*/  FENCE.VIEW.ASYNC.S ;  /* 0x00000000000073c6 */ /* 0x010f220000000000 */
[----:B--2---:R-:W-:Y:S11]  /*5280*/  LOP3.LUT P0, RZ, R6, 0x1, RZ, 0xc0, !PT ;  /* 0x0000000106ff7812 */ /* 0x004ff6000780c0ff */
[----:B------:R-:W-:Y:S02]  /*5290*/  @!UPT UIADD3 URZ, UPT, UPT, URZ, URZ, URZ ;  /* 0x000000fffffff290 */ /* 0x000fe4000fffe0ff */
[----:B----4-:R-:W-:Y:S01]  /*52a0*/  VOTEU.ANY UP1, P0 ;  /* 0x0000000000ff7886 */ /* 0x010fe20000020100 */
[----:B------:R-:W-:Y:S01]  /*52b0*/  PLOP3.LUT P0, PT, PT, PT, UP1, 0x80, 0x8 ;  /* 0x000000000008781c */ /* 0x000fe20003f0f018 */
[----:B------:R-:W-:Y:S11]  /*52c0*/  UP2UR UR51, UPR, URZ, 0x2 ;  /* 0x00000002ff337883 */ /* 0x000ff60008000000 */
[----:B------:R-:W-:Y:S01]  /*52d0*/  @!UPT UIADD3 URZ, UPT, UPT, URZ, URZ, URZ ;  /* 0x000000fffffff290 */ /* 0x000fe2000fffe0ff */
[----:B------:R-:W-:Y:S02]  /*52e0*/  @P0 SHF.R.U32.HI R0, RZ, 0x10, R5 ;  /* 0x00000010ff000819 */ /* 0x000fe40000011605 */
[----:B-1----:R-:W-:Y:S02]  /*52f0*/  @P0 MOV R3, R4 ;  /* 0x0000000400030202 */ /* 0x002fe40000000f00 */
        /* <DEDUP_REMOVED lines=11> */
[----:B------:R-:W2:Y:S01]  /*53b0*/  LDCU UR12, c[0x0][0xb20] ;  /* 0x00016400ff0c77ac */ /* 0x000ea20008000800 */
[----:B------:R-:W-:Y:S02]  /*53c0*/  UIMAD.WIDE.U32 UR4, UR58, UR55, URZ ;  /* 0x000000373a0472a5 */ /* 0x000fe4000f8e00ff */
[----:B------:R-:W-:Y:S02]  /*53d0*/  UIMAD.WIDE.U32 UR6, UR59, UR52, URZ ;  /* 0x000000343b0672a5 */ /* 0x000fe4000f8e00ff */
[----:B------:R-:W-:Y:S02]  /*53e0*/  UISETP.NE.AND UP0, UPT, UR54, 0x1, UPT ;  /* 0x000000013600788c */ /* 0x000fe4000bf05270 */
[----:B------:R-:W-:Y:S02]  /*53f0*/  UIMAD.WIDE.U32 UR8, UR37, UR55, URZ ;  /* 0x00000037250872a5 */ /* 0x000fe4000f8e00ff */
[----:B------:R-:W-:Y:S02]  /*5400*/  UISETP.NE.AND UP1, UPT, UR44, 0x1, UPT ;  /* 0x000000012c00788c */ /* 0x000fe4000bf25270 */
[----:B------:R-:W-:Y:S02]  /*5410*/  UIMAD.WIDE.U32 UR10, UR38, UR52, URZ ;  /* 0x00000034260a72a5 */ /* 0x000fe4000f8e00ff */
[----:B------:R-:W-:Y:S01]  /*5420*/  UISETP.NE.AND UP2, UPT, UR41, 0x1, UPT ;  /* 0x000000012900788c */ /* 0x000fe2000bf45270 */
[----:B------:R-:W-:Y:S02]  /*5430*/  UMOV UR4, UR5 ;  /* 0x0000000500047c82 */ /* 0x000fe40008000000 */
[----:B--2---:R-:W-:Y:S03]  /*5440*/  USHF.R.U32.HI UR5, URZ, UR12, UR4 ;  /* 0x0000000cff057299 */ /* 0x004fe60008011604 */
[----:B------:R-:W-:Y:S02]  /*5450*/  UMOV UR4, UR7 ;  /* 0x0000000700047c82 */ /* 0x000fe40008000000 */
[----:B------:R-:W-:Y:S02]  /*5460*/  USHF.R.U32.HI UR7, URZ, UR53, UR4 ;  /* 0x00000035ff077299 */ /* 0x000fe40008011604 */
[----:B------:R-:W-:Y:S02]  /*5470*/  USEL UR4, UR58, UR5, !UP0 ;  /* 0x000000053a047287 */ /* 0x000fe4000c000000 */
[----:B------:R-:W-:Y:S01]  /*5480*/  USEL UR7, UR59, UR7, !UP1 ;  /* 0x000000073b077287 */ /* 0x000fe2000c800000 */
[----:B------:R-:W-:Y:S01]  /*5490*/  UMOV UR5, UR9 ;  /* 0x0000000900057c82 */ /* 0x000fe20008000000 */
[----:B------:R-:W-:Y:S02]  /*54a0*/  UIMAD.WIDE.U32 UR8, UR4, UR42, URZ ;  /* 0x0000002a040872a5 */ /* 0x000fe4000f8e00ff */
[----:B------:R-:W-:Y:S03]  /*54b0*/  USHF.R.U32.HI UR6, URZ, UR12, UR5 ;  /* 0x0000000cff067299 */ /* 0x000fe60008011605 */
[----:B------:R-:W-:Y:S01]  /*54c0*/  UMOV UR5, UR11 ;  /* 0x0000000b00057c82 */ /* 0x000fe20008000000 */
[----:B------:R-:W-:Y:S02]  /*54d0*/  UIMAD.WIDE.U32 UR10, UR7, UR42, URZ ;  /* 0x0000002a070a72a5 */ /* 0x000fe4000f8e00ff */
[----:B------:R-:W-:Y:S02]  /*54e0*/  USEL UR6, UR37, UR6, !UP0 ;  /* 0x0000000625067287 */ /* 0x000fe4000c000000 */
[----:B------:R-:W-:Y:S01]  /*54f0*/  USHF.R.U32.HI UR5, URZ, UR53, UR5 ;  /* 0x00000035ff057299 */ /* 0x000fe20008011605 */
[----:B------:R-:W-:Y:S02]  /*5500*/  UMOV UR8, UR9 ;  /* 0x0000000900087c82 */ /* 0x000fe40008000000 */
[----:B------:R-:W-:Y:S01]  /*5510*/  UMOV UR10, UR11 ;  /* 0x0000000b000a7c82 */ /* 0x000fe20008000000 */
[----:B------:R-:W-:Y:S02]  /*5520*/  @UP2 USHF.R.U32.HI UR4, URZ, UR43, UR8 ;  /* 0x0000002bff042299 */ /* 0x000fe40008011608 */
[----:B------:R-:W-:Y:S02]  /*5530*/  @UP2 USHF.R.U32.HI UR7, URZ, UR43, UR10 ;  /* 0x0000002bff072299 */ /* 0x000fe4000801160a */
[----:B------:R-:W-:Y:S02]  /*5540*/  UIMAD UR4, UR41, UR4, URZ ;  /* 0x00000004290472a4 */ /* 0x000fe4000f8e02ff */
[----:B------:R-:W-:Y:S02]  /*5550*/  UIMAD.WIDE.U32 UR10, UR6, UR42, URZ ;  /* 0x0000002a060a72a5 */ /* 0x000fe4000f8e00ff */
[----:B------:R-:W-:Y:S02]  /*5560*/  USEL UR5, UR38, UR5, !UP1 ;  /* 0x0000000526057287 */ /* 0x000fe4000c800000 */
[----:B------:R-:W-:Y:S02]  /*5570*/  UIMAD UR8, UR41, UR7, URZ ;  /* 0x00000007290872a4 */ /* 0x000fe4000f8e02ff */
[----:B------:R-:W-:Y:S03]  /*5580*/  UISETP.GE.AND UP0, UPT, UR6, UR4, UPT ;  /* 0x000000040600728c */ /* 0x000fe6000bf06270 */
[----:B------:R-:W-:Y:S01]  /*5590*/  UMOV UR4, UR11 ;  /* 0x0000000b00047c82 */ /* 0x000fe20008000000 */
[----:B------:R-:W-:Y:S02]  /*55a0*/  UISETP.GE.OR UP0, UPT, UR5, UR8, UP0 ;  /* 0x000000080500728c */ /* 0x000fe40008706670 */
[----:B------:R-:W-:Y:S02]  /*55b0*/  USHF.R.U32.HI UR4, URZ, UR43, UR4 ;  /* 0x0000002bff047299 */ /* 0x000fe40008011604 */
[----:B------:R-:W-:Y:S02]  /*55c0*/  UIMAD.WIDE.U32 UR8, UR5, UR42, URZ ;  /* 0x0000002a050872a5 */ /* 0x000fe4000f8e00ff */
[----:B------:R-:W-:Y:S02]  /*55d0*/  USEL UR11, UR6, UR4, !UP2 ;  /* 0x00000004060b7287 */ /* 0x000fe4000d000000 */
[----:B------:R-:W-:Y:S02]  /*55e0*/  UIADD3 UR8, UPT, UPT, -UR5, URZ, URZ ;  /* 0x000000ff05087290 */ /* 0x000fe4000fffe1ff */
[----:B------:R-:W-:Y:S01]  /*55f0*/  UIADD3 UR10, UPT, UPT, -UR11, URZ, URZ ;  /* 0x000000ff0b0a7290 */ /* 0x000fe2000fffe1ff */
[----:B------:R-:W-:Y:S01]  /*5600*/  @!UP0 UMOV UR4, UR9 ;  /* 0x0000000900048c82 */ /* 0x000fe20008000000 */
[----:B------:R-:W-:Y:S02]  /*5610*/  UIADD3 UR9, UPT, UPT, -UR6, URZ, URZ ;  /* 0x000000ff06097290 */ /* 0x000fe4000fffe1ff */
[----:B------:R-:W-:Y:S02]  /*5620*/  @!UP0 USHF.R.U32.HI UR4, URZ, UR43, UR4 ;  /* 0x0000002bff048299 */ /* 0x000fe40008011604 */
[----:B------:R-:W-:Y:S02]  /*5630*/  UIMAD UR10, UR41, UR10, UR6 ;  /* 0x0000000a290a72a4 */ /* 0x000fe4000f8e0206 */
[----:B------:R-:W-:Y:S04]  /*5640*/  @!UP0 USEL UR4, UR5, UR4, !UP2 ;  /* 0x0000000405048287 */ /* 0x000fe8000d000000 */
[----:B------:R-:W-:Y:S02]  /*5650*/  @!UP0 UIMAD UR10, UR7, UR10, UR4 ;  /* 0x0000000a070a82a4 */ /* 0x000fe4000f8e0204 */
[----:B------:R-:W-:Y:S02]  /*5660*/  @!UP0 UIADD3 UR11, UPT, UPT, UR11, -UR4, URZ ;  /* 0x800000040b0b8290 */ /* 0x000fe4000fffe0ff */
[----:B------:R-:W-:Y:S02]  /*5670*/  UIMAD UR7, UR44, UR8, UR38 ;  /* 0x000000082c0772a4 */ /* 0x000fe4000f8e0226 */
[----:B------:R-:W-:Y:S02]  /*5680*/  @!UP0 UIMAD UR6, UR11, UR41, UR5 ;  /* 0x000000290b0682a4 */ /* 0x000fe4000f8e0205 */
[----:B------:R-:W-:Y:S01]  /*5690*/  UIMAD UR4, UR54, UR9, UR37 ;  /* 0x00000009360472a4 */ /* 0x000fe2000f8e0225 */
[----:B------:R-:W-:Y:S02]  /*56a0*/  @!UP0 UMOV UR5, UR10 ;  /* 0x0000000a00058c82 */ /* 0x000fe40008000000 */
[----:B------:R-:W-:Y:S02]  /*56b0*/  UIMAD UR38, UR5, UR44, UR7 ;  /* 0x0000002c052672a4 */ /* 0x000fe4000f8e0207 */
[----:B------:R-:W-:Y:S11]  /*56c0*/  UIMAD UR37, UR6, UR54, UR4 ;  /* 0x00000036062572a4 */ /* 0x000ff6000f8e0204 */
[----:B------:R-:W-:Y:S01]  /*56d0*/  @!UPT UIADD3 URZ, UPT, UPT, URZ, URZ, URZ ;  /* 0x000000fffffff290 */ /* 0x000fe2000fffe0ff */
.L_x_85:
[----:B------:R-:W-:Y:S01]  /*56e0*/  UISETP.NE.AND UP0, UPT, UR40, 0x1, UPT ;  /* 0x000000012800788c */ /* 0x000fe2000bf05270 */
[----:B------:R-:W-:Y:S01]  /*56f0*/  ISETP.NE.U32.AND P1, PT, R118, RZ, PT ;  /* 0x000000ff7600720c */ /* 0x000fe20003f25070 */
[----:B------:R-:W-:Y:S02]  /*5700*/  UISETP.NE.U32.AND UP3, UPT, UR62, URZ, UPT ;  /* 0x000000ff3e00728c */ /* 0x000fe4000bf65070 */
[----:B------:R-:W-:Y:S01]  /*5710*/  UISETP.NE.AND UP4, UPT, UR61, URZ, UPT ;  /* 0x000000ff3d00728c */ /* 0x000fe2000bf85270 */
[----:B------:R-:W-:Y:S01]  /*5720*/  ISETP.NE.AND.EX P1, PT, R119, RZ, PT, P1 ;  /* 0x000000ff7700720c */ /* 0x000fe20003f25310 */
[----:B------:R-:W-:Y:S04]  /*5730*/  UISETP.NE.AND.EX UP3, UPT, UR63, URZ, UPT, UP3 ;  /* 0x000000ff3f00728c */ /* 0x000fe8000bf65330 */
[----:B------:R-:W-:Y:S01]  /*5740*/  PLOP3.LUT P2, PT, PT, PT, UP4, 0x80, 0x8 ;  /* 0x000000000008781c */ /* 0x000fe20003f4f048 */
[----:B------:R-:W2:Y:S01]  /*5750*/  @!UP0 LDCU.128 UR12, c[0x0][0xb10] ;  /* 0x00016200ff0c87ac */ /* 0x000ea20008000c00 */
[----:B------:R-:W4:Y:S01]  /*5760*/  @!UP0 LDCU UR5, c[0x0][0xb0c] ;  /* 0x00016180ff0587ac */ /* 0x000f220008000800 */
[----:B------:R-:W3:Y:S01]  /*5770*/  @!UP0 LDCU UR10, c[0x0][0xb20] ;  /* 0x00016400ff0a87ac */ /* 0x000ee20008000800 */
[----:B--2---:R-:W-:Y:S02]  /*5780*/  UIMAD.WIDE.U32 UR8, UR38, UR12, URZ ;  /* 0x0000000c260872a5 */ /* 0x004fe4000f8e00ff */
[----:B------:R-:W-:Y:S02]  /*5790*/  UIMAD.WIDE.U32 UR6, UR37, UR15, URZ ;  /* 0x0000000f250672a5 */ /* 0x000fe4000f8e00ff */
[----:B------:R-:W-:Y:S03]  /*57a0*/  @!UP0 UISETP.NE.AND UP1, UPT, UR14, 0x1, UPT ;  /* 0x000000010e00888c */ /* 0x000fe6000bf25270 */
[----:B------:R-:W-:Y:S01]  /*57b0*/  @!UP0 UMOV UR4, UR9 ;  /* 0x0000000900048c82 */ /* 0x000fe20008000000 */
[----:B----4-:R-:W-:Y:S02]  /*57c0*/  @!UP0 UISETP.NE.AND UP2, UPT, UR5, 0x1, UPT ;  /* 0x000000010500888c */ /* 0x010fe4000bf45270 */
[----:B------:R-:W-:Y:S01]  /*57d0*/  @!UP0 USHF.R.U32.HI UR4, URZ, UR13, UR4 ;  /* 0x0000000dff048299 */ /* 0x000fe20008011604 */
[----:B------:R-:W-:Y:S02]  /*57e0*/  @!UP0 UMOV UR6, UR7 ;  /* 0x0000000700068c82 */ /* 0x000fe40008000000 */
[----:B---3--:R-:W-:Y:S02]  /*57f0*/  @!UP0 USHF.R.U32.HI UR6, URZ, UR10, UR6 ;  /* 0x0000000aff068299 */ /* 0x008fe40008011606 */
[----:B------:R-:W-:Y:S02]  /*5800*/  @!UP0 USEL UR7, UR38, UR4, !UP2 ;  /* 0x0000000426078287 */ /* 0x000fe4000d000000 */
[----:B------:R-:W-:Y:S04]  /*5810*/  @!UP0 USEL UR6, UR37, UR6, !UP1 ;  /* 0x0000000625068287 */ /* 0x000fe8000c800000 */
[----:B------:R-:W-:Y:S02]  /*5820*/  @!UP0 UIADD3 UR4, UPT, UPT, -UR7, UR6, URZ ;  /* 0x0000000607048290 */ /* 0x000fe4000fffe1ff */
[----:B------:R-:W-:Y:S02]  /*5830*/  @!UP0 UIADD3 UR6, UPT, UPT, UR7, -UR6, URZ ;  /* 0x8000000607068290 */ /* 0x000fe4000fffe0ff */
[----:B------:R-:W-:Y:S02]  /*5840*/  @!UP0 UIMAD UR38, UR4, UR5, UR38 ;  /* 0x00000005042682a4 */ /* 0x000fe4000f8e0226 */
[----:B------:R-:W-:Y:S01]  /*5850*/  @!UP0 UIMAD UR37, UR6, UR14, UR37 ;  /* 0x0000000e062582a4 */ /* 0x000fe2000f8e0225 */
[----:B------:R-:W-:Y:S11]  /*5860*/  BRA.U !UP3, `(.L_x_86) ;  /* 0x000000010b407547 */ /* 0x000ff6000b800000 */
[----:B------:R-:W-:Y:S01]  /*5870*/  UISETP.NE.U32.AND UP0, UPT, UR56, URZ, UPT ;  /* 0x000000ff3800728c */ /* 0x000fe2000bf05070 */
[----:B------:R-:W-:Y:S01]  /*5880*/  HFMA2 R121, -RZ, RZ, 0, 5.9604644775390625e-08 ;  /* 0x00000001ff797431 */ /* 0x000fe200000001ff */
[----:B------:R-:W2:Y:S01]  /*5890*/  LDCU.64 UR8, c[0x0][0x358] ;  /* 0x00006b00ff0877ac */ /* 0x000ea20008000a00 */
[----:B-1----:R-:W-:Y:S01]  /*58a0*/  IMAD.MOV.U32 R0, RZ, RZ, 0x1 ;  /* 0x00000001ff007424 */ /* 0x002fe200078e00ff */
[----:B------:R-:W-:Y:S06]  /*58b0*/  UISETP.NE.AND.EX UP0, UPT, UR57, URZ, UPT, UP0 ;  /* 0x000000ff3900728c */ /* 0x000fec000bf05300 */
[----:B------:R-:W-:Y:S05]  /*58c0*/  PLOP3.LUT P0, PT, PT, PT, UP0, 0x80, 0x8 ;  /* 0x000000000008781c */ /* 0x000fea0003f0f008 */
[----:B------:R-:W1:Y:S01]  /*58d0*/  @UP0 LDCU.64 UR4, c[0x0][0x888] ;  /* 0x00011100ff0407ac */ /* 0x000e620008000a00 */
[----:B------:R-:W-:Y:S07]  /*58e0*/  @UP0 UIMAD UR6, UR36, UR62, URZ ;  /* 0x0000003e240602a4 */ /* 0x000fee000f8e02ff */
[----:B------:R-:W-:Y:S01]  /*58f0*/  @!P0 PRMT R121, R0, 0x7610, R121 ;  /* 0x0000761000798816 */ /* 0x000fe20000000079 */
[----:B-1----:R-:W-:Y:S06]  /*5900*/  @UP0 UIMAD.WIDE UR4, UR6, 0x4, UR4 ;  /* 0x00000004060408a5 */ /* 0x002fec000f8e0204 */
[----:B------:R-:W-:Y:S02]  /*5910*/  IMAD.U32 R4, RZ, RZ, UR4 ;  /* 0x00000004ff047e24 */ /* 0x000fe4000f8e00ff */
[----:B------:R-:W-:Y:S05]  /*5920*/  IMAD.U32 R5, RZ, RZ, UR5 ;  /* 0x00000005ff057e24 */ /* 0x000fea000f8e00ff */
[----:B--2---:R-:W2:Y:S02]  /*5930*/  @P0 LDG.E R4, desc[UR8][R4.64] ;  /* 0x0000000804040981 */ /* 0x004ea4000c1e1900 */
[----:B--2---:R-:W-:Y:S11]  /*5940*/  @P0 R2UR UR45, R4 ;  /* 0x00000000042d02ca */ /* 0x004ff600000e0000 */
[----:B------:R-:W-:Y:S03]  /*5950*/  @!UPT UIADD3 URZ, UPT, UPT, URZ, URZ, URZ ;  /* 0x000000fffffff290 */ /* 0x000fe6000fffe0ff */
[----:B------:R-:W2:Y:S02]  /*5960*/  @!UP0 LDCU UR45, c[0x0][0x880] ;  /* 0x00011000ff2d87ac */ /* 0x000ea40008000800 */
.L_x_86:
[----:B------:R-:W-:Y:S05]  /*5970*/  @!P1 BRA `(.L_x_87) ;  /* 0x0000000000249947 */ /* 0x000fea0003800000 */
[----:B------:R-:W-:Y:S01]  /*5980*/  ISETP.NE.U32.AND P0, PT, R116, RZ, PT ;  /* 0x000000ff7400720c */ /* 0x000fe20003f05070 */
[----:B------:R-:W3:Y:S03]  /*5990*/  LDCU.64 UR4, c[0x0][0x358] ;  /* 0x00006b00ff0477ac */ /* 0x000ee60008000a00 */
[----:B------:R-:W-:Y:S11]  /*59a0*/  ISETP.NE.AND.EX P0, PT, R117, RZ, PT, P0 ;  /* 0x000000ff7500720c */ /* 0x000ff60003f05300 */
[----:B------:R-:W-:Y:S02]  /*59b0*/  @!UPT UIADD3 URZ, UPT, UPT, URZ, URZ, URZ ;  /* 0x000000fffffff290 */ /* 0x000fe4000fffe0ff */
[----:B------:R-:W4:Y:S01]  /*59c0*/  @P0 LDC.64 R4, c[0x0][0x8a8] ;  /* 0x00022a00ff040b82 */ /* 0x000f220000000a00 */
[----:B-1----:R-:W-:Y:S04]  /*59d0*/  @P0 IMAD R0, R118, UR36, RZ ;  /* 0x0000002476000c24 */ /* 0x002fe8000f8e02ff */
[----:B----4-:R-:W-:Y:S05]  /*59e0*/  @P0 IMAD.WIDE R4, R0, 0x4, R4 ;  /* 0x0000000400040825 */ /* 0x010fea00078e0204 */
[----:B---3-5:R3:W5:Y:S02]  /*59f0*/  @P0 LDG.E R16, desc[UR4][R4.64] ;  /* 0x0000000404100981 */ /* 0x028764000c1e1900 */
[----:B---3--:R-:W4:Y:S02]  /*5a00*/  @!P0 LDC R16, c[0x0][0x8a0] ;  /* 0x00022800ff108b82 */ /* 0x008f240000000800 */
.L_x_87:
[----:B------:R-:W-:Y:S01]  /*5a10*/  UISETP.NE.AND UP4, UPT, UR61, URZ, UPT ;  /* 0x000000ff3d00728c */ /* 0x000fe2000bf85270 */
[----:B--2---:R-:W-:Y:S01]  /*5a20*/  @P2 FSETP.NEU.AND P1, PT, RZ, UR45, PT ;  /* 0x0000002dff002c0b */ /* 0x004fe2000bf2d000 */
[----:B------:R-:W-:Y:S01]  /*5a30*/  UPLOP3.LUT UP2, UPT, UPT, UPT, UPT, 0x40, 0x4 ;  /* 0x000000000004789c */ /* 0x000fe20003f4e870 */
[----:B------:R-:W-:Y:S01]  /*5a40*/  @P2 LOP3.LUT P0, RZ, R121, 0xff, RZ, 0xc0, !PT ;  /* 0x000000ff79ff2812 */ /* 0x000fe2000780c0ff */
[----:B------:R-:W-:Y:S01]  /*5a50*/  ULEA UR47, UR39, UR46, 0x3 ;  /* 0x0000002e272f7291 */ /* 0x000fe2000f8e18ff */
[----:B------:R-:W-:Y:S01]  /*5a60*/  SHF.L.U32 R3, R128, 0x1f, RZ ;  /* 0x0000001f80037819 */ /* 0x000fe200000006ff */
[----:B------:R-:W-:Y:S01]  /*5a70*/  VIADD R125, R125, 0x1 ;  /* 0x000000017d7d7836 */ /* 0x000fe20000000000 */
[----:B------:R-:W-:Y:S02]  /*5a80*/  CS2R R110, SRZ ;  /* 0x00000000006e7805 */ /* 0x000fe4000001ff00 */
[----:B------:R-:W-:Y:S02]  /*5a90*/  CS2R R102, SRZ ;  /* 0x0000000000667805 */ /* 0x000fe4000001ff00 */
[----:B------:R-:W-:Y:S02]  /*5aa0*/  CS2R R94, SRZ ;  /* 0x00000000005e7805 */ /* 0x000fe4000001ff00 */
[----:B------:R-:W-:Y:S01]  /*5ab0*/  CS2R R86, SRZ ;  /* 0x0000000000567805 */ /* 0x000fe2000001ff00 */
[----:B------:R-:W2:Y:S01]  /*5ac0*/  @UP4 LDCU.64 UR4, c[0x0][0x888] ;  /* 0x00011100ff0447ac */ /* 0x000ea20008000a00 */
[----:B------:R-:W-:Y:S02]  /*5ad0*/  CS2R R78, SRZ ;  /* 0x00000000004e7805 */ /* 0x000fe4000001ff00 */
[----:B------:R-:W-:Y:S02]  /*5ae0*/  CS2R R22, SRZ ;  /* 0x0000000000167805 */ /* 0x000fe4000001ff00 */
[----:B------:R-:W-:Y:S01]  /*5af0*/  CS2R R18, SRZ ;  /* 0x0000000000127805 */ /* 0x000fe2000001ff00 */
[----:B------:R-:W-:Y:S02]  /*5b00*/  @UP4 UPLOP3.LUT UP2, UPT, UPT, UPT, UP3, 0x80, 0x8 ;  /* 0x000000000008489c */ /* 0x000fe40003f4f030 */
[----:B--2---:R-:W-:Y:S04]  /*5b10*/  @UP4 UISETP.NE.U32.AND UP0, UPT, UR4, URZ, UPT ;  /* 0x000000ff0400428c */ /* 0x004fe8000bf05070 */
[----:B------:R-:W-:Y:S03]  /*5b20*/  @UP4 UISETP.NE.AND.EX UP1, UPT, UR5, URZ, UPT, UP0 ;  /* 0x000000ff0500428c */ /* 0x000fe6000bf25300 */
[----:B------:R-:W-:Y:S01]  /*5b30*/  @P2 VOTEU.ANY UP0, P1 ;  /* 0x0000000000ff2886 */ /* 0x000fe20000800100 */
[----:B------:R-:W-:Y:S02]  /*5b40*/  @UP4 USEL UR4, URZ, 0xffffffff, UP0 ;  /* 0xffffffffff044887 */ /* 0x000fe40008000000 */
[----:B------:R-:W-:Y:S01]  /*5b50*/  @UP4 USEL UR5, URZ, 0xffffffff, UP1 ;  /* 0xffffffffff054887 */ /* 0x000fe20008800000 */
[----:B------:R-:W-:Y:S01]  /*5b60*/  @P2 VOTEU.ANY UP0, P0 ;  /* 0x0000000000ff2886 */ /* 0x000fe20000000100 */
[----:B------:R-:W-:Y:S02]  /*5b70*/  PLOP3.LUT P2, PT, PT, PT, PT, 0x8, 0x80 ;  /* 0x000000000080781c */ /* 0x000fe40003f4e170 */
[----:B------:R-:W-:Y:S04]  /*5b80*/  @UP2 USEL UR4, UR5, UR4, !UP0 ;  /* 0x0000000405042287 */ /* 0x000fe8000c000000 */
[----:B------:R-:W-:Y:S04]  /*5b90*/  @UP4 ULOP3.LUT UR4, UR4, 0x1, URZ, 0xc0, !UPT ;  /* 0x0000000104044892 */ /* 0x000fe8000f8ec0ff */
[----:B------:R-:W-:Y:S06]  /*5ba0*/  UISETP.NE.U32.OR UP0, UPT, UR4, 0x1, !UP4 ;  /* 0x000000010400788c */ /* 0x000fec000e705470 */
[----:B------:R-:W-:Y:S11]  /*5bb0*/  PLOP3.LUT P0, PT, PT, PT, UP0, 0x80, 0x8 ;  /* 0x000000000008781c */ /* 0x000ff60003f0f008 */
[----:B------:R-:W-:Y:S02]  /*5bc0*/  @!UPT UIADD3 URZ, UPT, UPT, URZ, URZ, URZ ;  /* 0x000000fffffff290 */ /* 0x000fe4000fffe0ff */
[----:B-1----:R-:W-:Y:S04]  /*5bd0*/  @P0 SHF.L.U32 R0, R126, 0x1f, RZ ;  /* 0x0000001f7e000819 */ /* 0x002fe800000006ff */
[----:B------:R-:W1:Y:S01]  /*5be0*/  @P0 SYNCS.PHASECHK.TRANS64.TRYWAIT P1, [UR46+0x40], R0 ;  /* 0x00004000ff0005a7 */ /* 0x000e62000802112e */
[----:B------:R2:W3:Y:S01]  /*5bf0*/  SYNCS.PHASECHK.TRANS64.TRYWAIT P3, [UR47+0x80], R3 ;  /* 0x00008003ff0075a7 */ /* 0x0004e2000806112f */
[----:B-1----:R-:W-:Y:S01]  /*5c00*/  @P0 PLOP3.LUT P2, PT, P1, PT, PT, 0x8, 0x80 ;  /* 0x000000000080081c */ /* 0x002fe20000f4e170 */
[----:B------:R-:W-:Y:S01]  /*5c10*/  @!UPT UIADD3 URZ, UPT, UPT, URZ, URZ, URZ ;  /* 0x000000fffffff290 */ /* 0x000fe2000fffe0ff */
[----:B--23--:R-:W-:Y:S11]  /*5c20*/  BRA.U !UP0, `(.L_x_88) ;  /* 0x0000000108a87547 */ /* 0x00cff6000b800000 */
[----:B------:R-:W-:Y:S02]  /*5c30*/  FSETP.NEU.AND P1, PT, RZ, UR45, PT ;  /* 0x0000002dff007c0b */ /* 0x000fe4000bf2d000 */
[----:B------:R-:W-:Y:S01]  /*5c40*/  LOP3.LUT P0, RZ, R121, 0xff, RZ, 0xc0, !PT ;  /* 0x000000ff79ff7812 */ /* 0x000fe2000780c0ff */
[----:B------:R-:W-:Y:S01]  /*5c50*/  @!UPT UIADD3 URZ, UPT, UPT, URZ, URZ, URZ ;  /* 0x000000fffffff290 */ /* 0x000fe2000fffe0ff */
[----:B------:R-:W-:Y:S11]  /*5c60*/  @!P2 BRA `(.L_x_89) ;  /* 0x00000000000ca947 */ /* 0x000ff60003800000 */
[----:B------:R-:W-:Y:S04]  /*5c70*/  SHF.L.U32 R5, R126, 0x1f, RZ ;  /* 0x0000001f7e057819 */ /* 0x000fe800000006ff */
[----:B------:R-:W1:Y:S02]  /*5c80*/  SYNCS.PHASECHK.TRANS64.TRYWAIT P2, [UR46+0x40], R5 ;  /* 0x00004005ff0075a7 */ /* 0x000e64000804112e */
[----:B-1----:R-:W-:Y:S05]  /*5c90*/  @!P2 BRA `(.L_x_90) ;  /* 0x00000028000ca947 */ /* 0x002fea0003800000 */
.L_x_89:
[----:B------:R-:W-:Y:S01]  /*5ca0*/  UISETP.NE.U32.AND UP0, UPT, UR56, URZ, UPT ;  /* 0x000000ff3800728c */ /* 0x000fe2000bf05070 */
[----:B------:R-:W-:Y:S01]  /*5cb0*/  CS2R R18, SRZ ;  /* 0x0000000000127805 */ /* 0x000fe2000001ff00 */
[----:B------:R-:W-:Y:S01]  /*5cc0*/  VOTEU.ANY UP1, P1 ;  /* 0x0000000000ff7886 */ /* 0x000fe20000820100 */
[----:B------:R-:W-:Y:S01]  /*5cd0*/  USEL UR4, URZ, 0xffffffff, UP1 ;  /* 0xffffffffff047887 */ /* 0x000fe20008800000 */
[----:B------:R-:W-:Y:S01]  /*5ce0*/  CS2R R22, SRZ ;  /* 0x0000000000167805 */ /* 0x000fe2000001ff00 */
[----:B------:R-:W-:Y:S01]  /*5cf0*/  UISETP.NE.AND.EX UP0, UPT, UR57, URZ, UPT, UP0 ;  /* 0x000000ff3900728c */ /* 0x000fe2000bf05300 */
[----:B------:R-:W-:Y:S02]  /*5d00*/  CS2R R78, SRZ ;  /* 0x00000000004e7805 */ /* 0x000fe4000001ff00 */
[----:B------:R-:W-:Y:S02]  /*5d10*/  CS2R R86, SRZ ;  /* 0x0000000000567805 */ /* 0x000fe4000001ff00 */
[----:B------:R-:W-:Y:S01]  /*5d20*/  CS2R R94, SRZ ;  /* 0x00000000005e7805 */ /* 0x000fe2000001ff00 */
[----:B------:R-:W-:Y:S01]  /*5d30*/  USEL UR5, URZ, 0xffffffff, UP0 ;  /* 0xffffffffff057887 */ /* 0x000fe20008000000 */
[----:B------:R-:W-:Y:S02]  /*5d40*/  CS2R R102, SRZ ;  /* 0x0000000000667805 */ /* 0x000fe4000001ff00 */
[----:B------:R-:W-:Y:S01]  /*5d50*/  CS2R R110, SRZ ;  /* 0x00000000006e7805 */ /* 0x000fe2000001ff00 */
[----:B------:R-:W-:Y:S01]  /*5d60*/  VOTEU.ANY UP0, P0 ;  /* 0x0000000000ff7886 */ /* 0x000fe20000000100 */
[----:B------:R-:W-:Y:S01]  /*5d70*/  @UP3 USEL UR4, UR5, UR4, !UP0 ;  /* 0x0000000405043287 */ /* 0x000fe2000c000000 */
[----:B------:R-:W-:Y:S03]  /*5d80*/  LOP3.LUT R126, R126, 0x1, RZ, 0x3c, !PT ;  /* 0x000000017e7e7812 */ /* 0x000fe600078e3cff */
[----:B------:R-:W-:Y:S04]  /*5d90*/  ULOP3.LUT UR4, UR4, 0x1, URZ, 0xc0, !UPT ;  /* 0x0000000104047892 */ /* 0x000fe8000f8ec0ff */
[----:B------:R-:W-:Y:S02]  /*5da0*/  UISETP.NE.U32.AND UP0, UPT, UR4, 0x1, UPT ;  /* 0x000000010400788c */ /* 0x000fe4000bf05070 */
[----:B------:R-:W-:Y:S04]  /*5db0*/  UIADD3 UR4, UPT, UPT, UR46, 0x48, URZ ;  /* 0x000000482e047890 */ /* 0x000fe8000fffe0ff */
[----:B------:R-:W-:Y:S01]  /*5dc0*/  PLOP3.LUT P0, PT, PT, PT, UP0, 0x80, 0x8 ;  /* 0x000000000008781c */ /* 0x000fe20003f0f008 */
[----:B------:R-:W-:Y:S11]  /*5dd0*/  UPRMT UR4, UR50, 0x654, UR4 ;  /* 0x0000065432047896 */ /* 0x000ff60008000004 */
[----:B------:R-:W-:Y:S01]  /*5de0*/  @!UPT UIADD3 URZ, UPT, UPT, URZ, URZ, URZ ;  /* 0x000000fffffff290 */ /* 0x000fe2000fffe0ff */
[----:B------:R2:W3:Y:S04]  /*5df0*/  @P0 LDS.64 R18, [R120+UR46+0x180] ;  /* 0x0001802e78120984 */ /* 0x0004e80008000a00 */
[----:B------:R2:W1:Y:S04]  /*5e00*/  @P0 LDS.64 R22, [R120+UR46+0x580] ;  /* 0x0005802e78160984 */ /* 0x0004680008000a00 */
[----:B------:R2:W1:Y:S04]  /*5e10*/  @P0 LDS.64 R78, [R120+UR46+0x980] ;  /* 0x0009802e784e0984 */ /* 0x0004680008000a00 */
[----:B------:R2:W1:Y:S04]  /*5e20*/  @P0 LDS.64 R86, [R120+UR46+0xd80] ;  /* 0x000d802e78560984 */ /* 0x0004680008000a00 */
[----:B------:R2:W1:Y:S04]  /*5e30*/  @P0 LDS.64 R94, [R120+UR46+0x1180] ;  /* 0x0011802e785e0984 */ /* 0x0004680008000a00 */
[----:B------:R2:W1:Y:S04]  /*5e40*/  @P0 LDS.64 R102, [R120+UR46+0x1580] ;  /* 0x0015802e78660984 */ /* 0x0004680008000a00 */
[----:B------:R2:W1:Y:S01]  /*5e50*/  @P0 LDS.64 R110, [R120+UR46+0x1980] ;  /* 0x0019802e786e0984 */ /* 0x0004620008000a00 */
[----:B------:R-:W-:Y:S01]  /*5e60*/  @!PT LDS RZ, [RZ] ;  /* 0x00000000fffff984 */ /* 0x000fe20000000800 */
[----:B------:R-:W-:Y:S01]  /*5e70*/  @!PT LDS RZ, [RZ] ;  /* 0x00000000fffff984 */ /* 0x000fe20000000800 */
[----:B------:R-:W-:Y:S01]  /*5e80*/  @!PT LDS RZ, [RZ] ;  /* 0x00000000fffff984 */ /* 0x000fe20000000800 */
[----:B------:R-:W-:Y:S01]  /*5e90*/  @!PT LDS RZ, [RZ] ;  /* 0x00000000fffff984 */ /* 0x000fe20000000800 */
[----:B------:R4:W-:Y:S06]  /*5ea0*/  MEMBAR.ALL.CTA ;  /* 0x0000000000007992 */ /* 0x0009ec0000008000 */
[----:B----4-:R-:W4:Y:S02]  /*5eb0*/  FENCE.VIEW.ASYNC.S ;  /* 0x00000000000073c6 */ /* 0x010f240000000000 */
[----:B----4-:R-:W-:Y:S01]  /*5ec0*/  SYNCS.ARRIVE.TRANS64.RED.A1T0 RZ, [UR4], RZ ;  /* 0x000000ffffff79a7 */ /* 0x010fe20008100404 */
.L_x_88:
[----:B------:R-:W-:Y:S05]  /*5ed0*/  @P3 BRA `(.L_x_91) ;  /* 0x0000000000083947 */ /* 0x000fea0003800000 */
[----:B------:R-:W4:Y:S02]  /*5ee0*/  SYNCS.PHASECHK.TRANS64.TRYWAIT P0, [UR47+0x80], R3 ;  /* 0x00008003ff0075a7 */ /* 0x000f24000800112f */
[----:B----4-:R-:W-:Y:S05]  /*5ef0*/  @!P0 BRA `(.L_x_92) ;  /* 0x00000024008c8947 */ /* 0x010fea0003800000 */
.L_x_91:
[----:B------:R-:W-:Y:S04]  /*5f00*/  ULEA.HI UR4, UR39, UR39, URZ, 0x1 ;  /* 0x0000002727047291 */ /* 0x000fe8000f8f08ff */
[----:B------:R-:W-:Y:S02]  /*5f10*/  USHF.R.U32.HI UR5, URZ, 0x1, UR4 ;  /* 0x00000001ff057899 */ /* 0x000fe40008011604 */
[----:B------:R-:W-:Y:S04]  /*5f20*/  ULOP3.LUT UR4, UR4, 0xffe, URZ, 0xc0, !UPT ;  /* 0x00000ffe04047892 */ /* 0x000fe8000f8ec0ff */
[----:B------:R-:W-:Y:S01]  /*5f30*/  UIADD3 UR4, UPT, UPT, -UR4, UR39, URZ ;  /* 0x0000002704047290 */ /* 0x000fe2000fffe1ff */
[----:B-1----:R-:W-:Y:S04]  /*5f40*/  IMAD.U32 R3, RZ, RZ, UR5 ;  /* 0x00000005ff037e24 */ /* 0x002fe8000f8e00ff */
[----:B------:R-:W-:Y:S01]  /*5f50*/  IMAD R0, R3, 0x70, R2 ;  /* 0x0000007003007824 */ /* 0x000fe200078e0202 */
[----:B------:R-:W-:Y:S05]  /*5f60*/  MOV R17, UR4 ;  /* 0x0000000400117c02 */ /* 0x000fea0008000f00 */
[----:B------:R-:W-:Y:S05]  /*5f70*/  IMAD R17, R17, 0x100000, R0 ;  /* 0x0010000011117824 */ /* 0x000fea00078e0200 */
[----:B------:R-:W-:Y:S04]  /*5f80*/  SHF.R.U32.HI R5, RZ, 0x15, R17 ;  /* 0x00000015ff057819 */ /* 0x000fe80000011611 */
[----:B------:R-:W-:Y:S11]  /*5f90*/  LOP3.LUT P0, RZ, R5, 0x3, R122, 0x48, !PT ;  /* 0x0000000305ff7812 */ /* 0x000ff6000780487a */
[----:B------:R-:W-:Y:S02]  /*5fa0*/  @!UPT UIADD3 URZ, UPT, UPT, URZ, URZ, URZ ;  /* 0x000000fffffff290 */ /* 0x000fe4000fffe0ff */
[----:B------:R-:W-:Y:S05]  /*5fb0*/  @!P0 BRA `(.L_x_93) ;  /* 0x0000000000408947 */ /* 0x000fea0003800000 */
[----:B------:R-:W1:Y:S01]  /*5fc0*/  LDCU.64 UR8, c[0x4][0x68] ;  /* 0x01000d00ff0877ac */ /* 0x000e620008000a00 */
[----:B------:R-:W-:Y:S01]  /*5fd0*/  MOV R15, 0x0 ;  /* 0x00000000000f7802 */ /* 0x000fe20000000f00 */
[----:B------:R-:W-:Y:S02]  /*5fe0*/  HFMA2 R12, -RZ, RZ, 0, 5.9604644775390625e-08 ;  /* 0x00000001ff0c7431 */ /* 0x000fe400000001ff */
[----:B------:R-:W-:Y:S02]  /*5ff0*/  IMAD.MOV.U32 R8, RZ, RZ, 0x192 ;  /* 0x00000192ff087424 */ /* 0x000fe400078e00ff */
[----:B------:R-:W-:Y:S01]  /*6000*/  IMAD.MOV.U32 R13, RZ, RZ, RZ ;  /* 0x000000ffff0d7224 */ /* 0x000fe200078e00ff */
[----:B------:R-:W2:Y:S01]  /*6010*/  LDCU.64 UR6, c[0x4][0x70] ;  /* 0x01000e00ff0677ac */ /* 0x000ea20008000a00 */
[----:B------:R-:W3:Y:S01]  /*6020*/  LDC.64 R14, c[0x4][R15] ;  /* 0x010000000f0e7b82 */ /* 0x000ee20000000a00 */
[----:B------:R-:W4:Y:S01]  /*6030*/  LDCU.64 UR4, c[0x4][0x8] ;  /* 0x01000100ff0477ac */ /* 0x000f220008000a00 */
[----:B-1----:R-:W-:Y:S01]  /*6040*/  MOV R5, UR9 ;  /* 0x0000000900057c02 */ /* 0x002fe20008000f00 */
[----:B------:R-:W-:Y:S01]  /*6050*/  IMAD.U32 R4, RZ, RZ, UR8 ;  /* 0x00000008ff047e24 */ /* 0x000fe2000f8e00ff */
[----:B--2---:R-:W-:Y:S01]  /*6060*/  MOV R7, UR7 ;  /* 0x0000000700077c02 */ /* 0x004fe20008000f00 */
[----:B------:R-:W-:Y:S01]  /*6070*/  IMAD.U32 R6, RZ, RZ, UR6 ;  /* 0x00000006ff067e24 */ /* 0x000fe2000f8e00ff */
[----:B----4-:R-:W-:Y:S01]  /*6080*/  MOV R11, UR5 ;  /* 0x00000005000b7c02 */ /* 0x010fe20008000f00 */
[----:B------:R-:W-:Y:S02]  /*6090*/  IMAD.U32 R10, RZ, RZ, UR4 ;  /* 0x00000004ff0a7e24 */ /* 0x000fe4000f8e00ff */
[----:B------:R-:W-:Y:S07]  /*60a0*/  LEPC R20, `(.L_x_93) ;  /* 0x000000001014794e */ /* 0x000fee0000000000 */
[----:B---3-5:R-:W-:Y:S05]  /*60b0*/  CALL.ABS.NOINC R14 ;  /* 0x000000000e007343 */ /* 0x028fea0003c00000 */
.L_x_93:
[----:B------:R-:W-:Y:S05]  /*60c0*/  WARPSYNC.ALL ;  /* 0x0000000000007948 */ /* 0x000fea0003800000 */
[C---:B------:R-:W-:Y:S01]  /*60d0*/  R2UR UR4, R17.reuse ;  /* 0x00000000110472ca */ /* 0x040fe200000e0000 */
[----:B------:R-:W-:Y:S05]  /*60e0*/  VIADD R3, R17, 0x10 ;  /* 0x0000001011037836 */ /* 0x000fea0000000000 */
[----:B------:R-:W-:Y:S04]  /*60f0*/  SHF.R.U32.HI R3, RZ, 0x15, R3 ;  /* 0x00000015ff037819 */ /* 0x000fe80000011603 */
[----:B------:R-:W-:Y:S03]  /*6100*/  LOP3.LUT P0, RZ, R3, 0x3, R122, 0x48, !PT ;  /* 0x0000000303ff7812 */ /* 0x000fe6000780487a */
[----:B------:R-:W1:Y:S01]  /*6110*/  LDTM.16dp32bit_t0_t15.x8 R64, tmem[UR4] ;  /* 0x00000004004079ee */ /* 0x000e620008980000 */
[----:B------:R-:W1:Y:S09]  /*6120*/  LDTM.16dp32bit_t16_t31.x8 R64, tmem[UR4+0x8] ;  /* 0x00000804004079ee */ /* 0x000e7200089a0000 */
[----:B-1----:R-:W-:Y:S05]  /*6130*/  @!P0 BRA `(.L_x_94) ;  /* 0x0000000000408947 */ /* 0x002fea0003800000 */
        /* <DEDUP_REMOVED lines=16> */
.L_x_94:
[----:B------:R-:W-:Y:S05]  /*6240*/  WARPSYNC.ALL ;  /* 0x0000000000007948 */ /* 0x000fea0003800000 */
[C---:B------:R-:W-:Y:S01]  /*6250*/  R2UR UR4, R17.reuse ;  /* 0x00000000110472ca */ /* 0x040fe200000e0000 */
[----:B------:R-:W-:Y:S05]  /*6260*/  VIADD R3, R17, 0x20 ;  /* 0x0000002011037836 */ /* 0x000fea0000000000 */
[----:B------:R-:W-:Y:S04]  /*6270*/  SHF.R.U32.HI R3, RZ, 0x15, R3 ;  /* 0x00000015ff037819 */ /* 0x000fe80000011603 */
[----:B------:R-:W-:Y:S03]  /*6280*/  LOP3.LUT P0, RZ, R3, 0x3, R122, 0x48, !PT ;  /* 0x0000000303ff7812 */ /* 0x000fe6000780487a */
[----:B------:R-:W1:Y:S01]  /*6290*/  LDTM.16dp32bit_t0_t15.x8 R56, tmem[UR4+0x10] ;  /* 0x00001004003879ee */ /* 0x000e620008980000 */
        /* <DEDUP_REMOVED lines=18> */
.L_x_95:
        /* <DEDUP_REMOVED lines=24> */
.L_x_96:
        /* <DEDUP_REMOVED lines=24> */
.L_x_97:
        /* <DEDUP_REMOVED lines=24> */
.L_x_98:
        /* <DEDUP_REMOVED lines=24> */
.L_x_99:
[----:B------:R-:W-:Y:S01]  /*69c0*/  ISETP.NE.AND P0, PT, R129, RZ, PT ;  /* 0x000000ff8100720c */ /* 0x000fe20003f05270 */
[----:B------:R-:W-:Y:S05]  /*69d0*/  WARPSYNC.ALL ;  /* 0x0000000000007948 */ /* 0x000fea0003800000 */
[----:B------:R-:W-:Y:S01]  /*69e0*/  R2UR UR4, R17 ;  /* 0x00000000110472ca */ /* 0x000fe200000e0000 */
[C---:B----45:R-:W-:Y:S01]  /*69f0*/  FMUL R64, R16.reuse, R64 ;  /* 0x0000004010407220 */ /* 0x070fe20000400000 */
[-C--:B---3--:R-:W-:Y:S01]  /*6a00*/  F2FP.F16.E4M3.UNPACK_B R0, R18.reuse ;  /* 0x00000012ff00723e */ /* 0x088fe200020006ff */
[C---:B------:R-:W-:Y:S01]  /*6a10*/  FMUL R65, R16.reuse, R65 ;  /* 0x0000004110417220 */ /* 0x040fe20000400000 */
[----:B------:R-:W-:Y:S01]  /*6a20*/  F2FP.F16.E4M3.UNPACK_B R12, R18.H1 ;  /* 0x00000012ff0c723e */ /* 0x000fe200030006ff */
[C---:B------:R-:W-:Y:S01]  /*6a30*/  FMUL R68, R16.reuse, R68 ;  /* 0x0000004410447220 */ /* 0x040fe20000400000 */
[----:B------:R-:W-:Y:S01]  /*6a40*/  F2FP.F16.E4M3.UNPACK_B R14, R19 ;  /* 0x00000013ff0e723e */ /* 0x000fe200020006ff */
[--C-:B------:R-:W-:Y:S02]  /*6a50*/  HADD2.F32 R3, -RZ, R0.reuse.H0_H0 ;  /* 0x20000000ff037230 */ /* 0x100fe40000004100 */
[----:B------:R-:W-:Y:S01]  /*6a60*/  FMUL R69, R16, R69 ;  /* 0x0000004510457220 */ /* 0x000fe20000400000 */
[----:B------:R-:W-:Y:S01]  /*6a70*/  HADD2.F32 R0, -RZ, R0.H1_H1 ;  /* 0x30000000ff007230 */ /* 0x000fe20000004100 */
[----:B------:R-:W-:Y:S01]  /*6a80*/  F2FP.F16.E4M3.UNPACK_B R18, R19.H1 ;  /* 0x00000013ff12723e */ /* 0x000fe200030006ff */
[----:B------:R-:W-:Y:S02]  /*6a90*/  HADD2.F32 R13, -RZ, R12.H0_H0 ;  /* 0x2000000cff0d7230 */ /* 0x000fe40000004100 */
[----:B------:R-:W-:Y:S01]  /*6aa0*/  FFMA R64, R3, UR45, R64 ;  /* 0x0000002d03407c23 */ /* 0x000fe20008000040 */
[----:B------:R-:W-:Y:S01]  /*6ab0*/  LDTM.16dp32bit_t0_t15.x8 R4, tmem[UR4+0x60] ;  /* 0x00006004000479ee */ /* 0x000fe20008980000 */
[----:B------:R-:W1:Y:S01]  /*6ac0*/  LDTM.16dp32bit_t16_t31.x8 R4, tmem[UR4+0x68] ;  /* 0x00006804000479ee */ /* 0x000e6200089a0000 */
[----:B------:R-:W-:Y:S01]  /*6ad0*/  NOP ;  /* 0x0000000000007918 */ /* 0x000fe20000000000 */
[----:B------:R-:W-:Y:S01]  /*6ae0*/  FFMA R65, R0, UR45, R65 ;  /* 0x0000002d00417c23 */ /* 0x000fe20008000041 */
[----:B------:R-:W-:Y:S01]  /*6af0*/  UIADD3 UR4, UPT, UPT, UR47, 0xa0, URZ ;  /* 0x000000a02f047890 */ /* 0x000fe2000fffe0ff */
[--C-:B------:R-:W-:Y:S02]  /*6b00*/  HADD2.F32 R15, -RZ, R14.reuse.H0_H0 ;  /* 0x2000000eff0f7230 */ /* 0x100fe40000004100 */
[C---:B------:R-:W-:Y:S01]  /*6b10*/  FMUL R56, R16.reuse, R56 ;  /* 0x0000003810387220 */ /* 0x040fe20000400000 */
[----:B------:R-:W-:Y:S01]  /*6b20*/  HADD2.F32 R14, -RZ, R14.H1_H1 ;  /* 0x3000000eff0e7230 */ /* 0x000fe20000004100 */
[----:B------:R-:W-:Y:S01]  /*6b30*/  UPRMT UR4, UR50, 0x654, UR4 ;  /* 0x0000065432047896 */ /* 0x000fe20008000004 */
[C---:B------:R-:W-:Y:S01]  /*6b40*/  FMUL R57, R16.reuse, R57 ;  /* 0x0000003910397220 */ /* 0x040fe20000400000 */
[C---:B------:R-:W-:Y:S01]  /*6b50*/  FMUL R60, R16.reuse, R60 ;  /* 0x0000003c103c7220 */ /* 0x040fe20000400000 */
[----:B------:R-:W-:Y:S01]  /*6b60*/  F2FP.F16.E4M3.UNPACK_B R20, R22 ;  /* 0x00000016ff14723e */ /* 0x000fe200020006ff */
[C---:B------:R-:W-:Y:S01]  /*6b70*/  FMUL R61, R16.reuse, R61 ;  /* 0x0000003d103d7220 */ /* 0x040fe20000400000 */
[C---:B------:R-:W-:Y:S01]  /*6b80*/  FMUL R48, R16.reuse, R48 ;  /* 0x0000003010307220 */ /* 0x040fe20000400000 */
[----:B------:R-:W-:Y:S01]  /*6b90*/  F2FP.F16.E4M3.UNPACK_B R22, R22.H1 ;  /* 0x00000016ff16723e */ /* 0x000fe200030006ff */
[----:B------:R-:W-:Y:S02]  /*6ba0*/  HADD2.F32 R12, -RZ, R12.H1_H1 ;  /* 0x3000000cff0c7230 */ /* 0x000fe40000004100 */
[C---:B------:R-:W-:Y:S01]  /*6bb0*/  FMUL R49, R16.reuse, R49 ;  /* 0x0000003110317220 */ /* 0x040fe20000400000 */
[----:B-1----:R-:W-:Y:S01]  /*6bc0*/  SYNCS.ARRIVE.TRANS64.RED.A1T0 RZ, [UR4], RZ ;  /* 0x000000ffffff79a7 */ /* 0x002fe20008100404 */
[--C-:B------:R-:W-:Y:S02]  /*6bd0*/  HADD2.F32 R21, -RZ, R20.reuse.H0_H0 ;  /* 0x20000014ff157230 */ /* 0x100fe40000004100 */
[C---:B------:R-:W-:Y:S01]  /*6be0*/  FMUL R52, R16.reuse, R52 ;  /* 0x0000003410347220 */ /* 0x040fe20000400000 */
[----:B------:R-:W-:Y:S01]  /*6bf0*/  F2FP.F16.E4M3.UNPACK_B R72, R23 ;  /* 0x00000017ff48723e */ /* 0x000fe200020006ff */
[----:B------:R-:W-:Y:S02]  /*6c00*/  HADD2.F32 R20, -RZ, R20.H1_H1 ;  /* 0x30000014ff147230 */ /* 0x000fe40000004100 */
[C---:B------:R-:W-:Y:S01]  /*6c10*/  FMUL R53, R16.reuse, R53 ;  /* 0x0000003510357220 */ /* 0x040fe20000400000 */
[C---:B------:R-:W-:Y:S01]  /*6c20*/  FMUL R40, R16.reuse, R40 ;  /* 0x0000002810287220 */ /* 0x040fe20000400000 */
[----:B------:R-:W-:Y:S01]  /*6c30*/  F2FP.F16.E4M3.UNPACK_B R74, R23.H1 ;  /* 0x00000017ff4a723e */ /* 0x000fe200030006ff */
[--C-:B------:R-:W-:Y:S02]  /*6c40*/  HADD2.F32 R73, -RZ, R72.reuse.H0_H0 ;  /* 0x20000048ff497230 */ /* 0x100fe40000004100 */
[C---:B------:R-:W-:Y:S01]  /*6c50*/  FMUL R41, R16.reuse, R41 ;  /* 0x0000002910297220 */ /* 0x040fe20000400000 */
[----:B------:R-:W-:Y:S02]  /*6c60*/  HADD2.F32 R72, -RZ, R72.H1_H1 ;  /* 0x30000048ff487230 */ /* 0x000fe40000004100 */
[C---:B------:R-:W-:Y:S01]  /*6c70*/  FMUL R44, R16.reuse, R44 ;  /* 0x0000002c102c7220 */ /* 0x040fe20000400000 */
[----:B------:R-:W-:Y:S01]  /*6c80*/  F2FP.F16.E4M3.UNPACK_B R76, R78 ;  /* 0x0000004eff4c723e */ /* 0x000fe200020006ff */
[C---:B------:R-:W-:Y:S01]  /*6c90*/  FMUL R45, R16.reuse, R45 ;  /* 0x0000002d102d7220 */ /* 0x040fe20000400000 */
[C---:B------:R-:W-:Y:S01]  /*6ca0*/  FMUL R32, R16.reuse, R32 ;  /* 0x0000002010207220 */ /* 0x040fe20000400000 */
[----:B------:R-:W-:Y:S01]  /*6cb0*/  F2FP.F16.E4M3.UNPACK_B R78, R78.H1 ;  /* 0x0000004eff4e723e */ /* 0x000fe200030006ff */
[C---:B------:R-:W-:Y:S01]  /*6cc0*/  FMUL R33, R16.reuse, R33 ;  /* 0x0000002110217220 */ /* 0x040fe20000400000 */
        /* <DEDUP_REMOVED lines=23> */
[----:B------:R-:W-:Y:S02]  /*6e40*/  HADD2.F32 R89, -RZ, R88.H0_H0 ;  /* 0x20000058ff597230 */ /* 0x000fe40000004100 */
[----:B------:R-:W-:Y:S01]  /*6e50*/  FMUL R67, R16, R67 ;  /* 0x0000004310437220 */ /* 0x000fe20000400000 */
[----:B------:R-:W-:Y:S02]  /*6e60*/  HADD2.F32 R19, -RZ, R18.H0_H0 ;  /* 0x20000012ff137230 */ /* 0x000fe40000004100 */
[----:B------:R-:W-:Y:S01]  /*6e70*/  FFMA R66, R13, UR45, R66 ;  /* 0x0000002d0d427c23 */ /* 0x000fe20008000042 */
[-C--:B------:R-:W-:Y:S01]  /*6e80*/  F2FP.F16.E4M3.UNPACK_B R92, R94.reuse ;  /* 0x0000005eff5c723e */ /* 0x080fe200020006ff */
[----:B------:R-:W-:Y:S01]  /*6e90*/  FFMA R67, R12, UR45, R67 ;  /* 0x0000002d0c437c23 */ /* 0x000fe20008000043 */
[----:B------:R-:W-:Y:S01]  /*6ea0*/  FFMA R68, R15, UR45, R68 ;  /* 0x0000002d0f447c23 */ /* 0x000fe20008000044 */
[----:B------:R-:W-:Y:S01]  /*6eb0*/  F2FP.F16.E4M3.UNPACK_B R94, R94.H1 ;  /* 0x0000005eff5e723e */ /* 0x000fe200030006ff */
[----:B------:R-:W-:Y:S01]  /*6ec0*/  FFMA R69, R14, UR45, R69 ;  /* 0x0000002d0e457c23 */ /* 0x000fe20008000045 */
[----:B------:R-:W-:Y:S01]  /*6ed0*/  HADD2.F32 R88, -RZ, R88.H1_H1 ;  /* 0x30000058ff587230 */ /* 0x000fe20000004100 */
[----:B------:R-:W-:Y:S01]  /*6ee0*/  F2FP.SATFINITE.E4M3.F32.PACK_AB_MERGE_C R130, R67, R66, RZ ;  /* 0x000000424382723e */ /* 0x000fe200048070ff */
[----:B------:R-:W-:Y:S02]  /*6ef0*/  HADD2.F32 R93, -RZ, R92.H0_H0 ;  /* 0x2000005cff5d7230 */ /* 0x000fe40000004100 */
[C---:B------:R-:W-:Y:S01]  /*6f00*/  FMUL R70, R16.reuse, R70 ;  /* 0x0000004610467220 */ /* 0x040fe20000400000 */
[----:B------:R-:W-:Y:S01]  /*6f10*/  HADD2.F32 R18, -RZ, R18.H1_H1 ;  /* 0x30000012ff127230 */ /* 0x000fe20000004100 */
[----:B------:R-:W-:Y:S01]  /*6f20*/  F2FP.SATFINITE.E4M3.F32.PACK_AB_MERGE_C R130, R65, R64, R130 ;  /* 0x000000404182723e */ /* 0x000fe20004807082 */
[----:B------:R-:W-:Y:S02]  /*6f30*/  HADD2.F32 R92, -RZ, R92.H1_H1 ;  /* 0x3000005cff5c7230 */ /* 0x000fe40000004100 */
[----:B------:R-:W-:Y:S01]  /*6f40*/  FFMA R70, R19, UR45, R70 ;  /* 0x0000002d13467c23 */ /* 0x000fe20008000046 */
[C---:B------:R-:W-:Y:S01]  /*6f50*/  FMUL R71, R16.reuse, R71 ;  /* 0x0000004710477220 */ /* 0x040fe20000400000 */
[--C-:B------:R-:W-:Y:S02]  /*6f60*/  HADD2.F32 R23, -RZ, R22.reuse.H0_H0 ;  /* 0x20000016ff177230 */ /* 0x100fe40000004100 */
[----:B------:R-:W-:Y:S01]  /*6f70*/  FMUL R58, R16, R58 ;  /* 0x0000003a103a7220 */ /* 0x000fe20000400000 */
[----:B------:R-:W-:Y:S02]  /*6f80*/  HADD2.F32 R22, -RZ, R22.H1_H1 ;  /* 0x30000016ff167230 */ /* 0x000fe40000004100 */
[----:B------:R-:W-:Y:S01]  /*6f90*/  FFMA R71, R18, UR45, R71 ;  /* 0x0000002d12477c23 */ /* 0x000fe20008000047 */
[-C--:B------:R-:W-:Y:S01]  /*6fa0*/  F2FP.F16.E4M3.UNPACK_B R96, R95.reuse ;  /* 0x0000005fff60723e */ /* 0x080fe200020006ff */
[----:B------:R-:W-:Y:S01]  /*6fb0*/  FFMA R56, R21, UR45, R56 ;  /* 0x0000002d15387c23 */ /* 0x000fe20008000038 */
[----:B------:R-:W-:Y:S01]  /*6fc0*/  FFMA R57, R20, UR45, R57 ;  /* 0x0000002d14397c23 */ /* 0x000fe20008000039 */
[----:B------:R-:W-:Y:S01]  /*6fd0*/  F2FP.F16.E4M3.UNPACK_B R98, R95.H1 ;  /* 0x0000005fff62723e */ /* 0x000fe200030006ff */
[----:B------:R-:W-:Y:S01]  /*6fe0*/  FFMA R58, R23, UR45, R58 ;  /* 0x0000002d173a7c23 */ /* 0x000fe2000800003a */
[----:B------:R-:W-:Y:S01]  /*6ff0*/  F2FP.SATFINITE.E4M3.F32.PACK_AB_MERGE_C R131, R71, R70, RZ ;  /* 0x000000464783723e */ /* 0x000fe200048070ff */
[----:B------:R-:W-:Y:S02]  /*7000*/  HADD2.F32 R97, -RZ, R96.H0_H0 ;  /* 0x20000060ff617230 */ /* 0x000fe40000004100 */
[----:B------:R-:W-:Y:S01]  /*7010*/  FMUL R59, R16, R59 ;  /* 0x0000003b103b7220 */ /* 0x000fe20000400000 */
[----:B------:R-:W-:Y:S01]  /*7020*/  HADD2.F32 R75, -RZ, R74.H0_H0 ;  /* 0x2000004aff4b7230 */ /* 0x000fe20000004100 */
[----:B------:R-:W-:Y:S01]  /*7030*/  F2FP.SATFINITE.E4M3.F32.PACK_AB_MERGE_C R131, R69, R68, R131 ;  /* 0x000000444583723e */ /* 0x000fe20004807083 */
[----:B------:R-:W-:Y:S02]  /*7040*/  HADD2.F32 R96, -RZ, R96.H1_H1 ;  /* 0x30000060ff607230 */ /* 0x000fe40000004100 */
[----:B------:R-:W-:Y:S01]  /*7050*/  FFMA R59, R22, UR45, R59 ;  /* 0x0000002d163b7c23 */ /* 0x000fe2000800003b */
[----:B------:R-:W-:Y:S01]  /*7060*/  FFMA R60, R73, UR45, R60 ;  /* 0x0000002d493c7c23 */ /* 0x000fe2000800003c */
[----:B------:R-:W-:Y:S01]  /*7070*/  FFMA R61, R72, UR45, R61 ;  /* 0x0000002d483d7c23 */ /* 0x000fe2000800003d */
[----:B------:R1:W-:Y:S01]  /*7080*/  STS.64 [R120+UR46+0x1d80], R130 ;  /* 0x001d808278007988 */ /* 0x0003e20008000a2e */
[C---:B------:R-:W-:Y:S01]  /*7090*/  FMUL R62, R16.reuse, R62 ;  /* 0x0000003e103e7220 */ /* 0x040fe20000400000 */
[----:B------:R-:W-:Y:S01]  /*70a0*/  F2FP.SATFINITE.E4M3.F32.PACK_AB_MERGE_C R132, R59, R58, RZ ;  /* 0x0000003a3b84723e */ /* 0x000fe200048070ff */
[----:B------:R-:W-:Y:S02]  /*70b0*/  HADD2.F32 R74, -RZ, R74.H1_H1 ;  /* 0x3000004aff4a7230 */ /* 0x000fe40000004100 */
[----:B------:R-:W-:Y:S01]  /*70c0*/  FMUL R63, R16, R63 ;  /* 0x0000003f103f7220 */ /* 0x000fe20000400000 */
[--C-:B------:R-:W-:Y:S01]  /*70d0*/  HADD2.F32 R79, -RZ, R78.reuse.H0_H0 ;  /* 0x2000004eff4f7230 */ /* 0x100fe20000004100 */
[----:B------:R-:W-:Y:S01]  /*70e0*/  F2FP.SATFINITE.E4M3.F32.PACK_AB_MERGE_C R132, R57, R56, R132 ;  /* 0x000000383984723e */ /* 0x000fe20004807084 */
[----:B------:R-:W-:Y:S01]  /*70f0*/  FFMA R62, R75, UR45, R62 ;  /* 0x0000002d4b3e7c23 */ /* 0x000fe2000800003e */
[----:B------:R-:W-:Y:S01]  /*7100*/  FFMA R63, R74, UR45, R63 ;  /* 0x0000002d4a3f7c23 */ /* 0x000fe2000800003f */
[----:B------:R-:W-:Y:S01]  /*7110*/  FFMA R48, R77, UR45, R48 ;  /* 0x0000002d4d307c23 */ /* 0x000fe20008000030 */
[----:B------:R-:W-:Y:S01]  /*7120*/  F2FP.F16.E4M3.UNPACK_B R100, R102 ;  /* 0x00000066ff64723e */ /* 0x000fe200020006ff */
[----:B------:R-:W-:Y:S01]  /*7130*/  FFMA R49, R76, UR45, R49 ;  /* 0x0000002d4c317c23 */ /* 0x000fe20008000031 */
[C---:B------:R-:W-:Y:S01]  /*7140*/  FMUL R50, R16.reuse, R50 ;  /* 0x0000003210327220 */ /* 0x040fe20000400000 */
[----:B------:R-:W-:Y:S01]  /*7150*/  F2FP.SATFINITE.E4M3.F32.PACK_AB_MERGE_C R133, R63, R62, RZ ;  /* 0x0000003e3f85723e */ /* 0x000fe200048070ff */
[----:B------:R-:W-:Y:S02]  /*7160*/  HADD2.F32 R78, -RZ, R78.H1_H1 ;  /* 0x3000004eff4e7230 */ /* 0x000fe40000004100 */
[----:B------:R-:W-:Y:S01]  /*7170*/  FMUL R51, R16, R51 ;  /* 0x0000003310337220 */ /* 0x000fe20000400000 */
[----:B------:R-:W-:Y:S01]  /*7180*/  HADD2.F32 R83, -RZ, R82.H0_H0 ;  /* 0x20000052ff537230 */ /* 0x000fe20000004100 */
[----:B------:R-:W-:Y:S01]  /*7190*/  F2FP.SATFINITE.E4M3.F32.PACK_AB_MERGE_C R133, R61, R60, R133 ;  /* 0x0000003c3d85723e */ /* 0x000fe20004807085 */
[----:B------:R-:W-:Y:S01]  /*71a0*/  FFMA R50, R79, UR45, R50 ;  /* 0x0000002d4f327c23 */ /* 0x000fe20008000032 */
[----:B------:R-:W-:Y:S01]  /*71b0*/  FFMA R51, R78, UR45, R51 ;  /* 0x0000002d4e337c23 */ /* 0x000fe20008000033 */
[----:B------:R-:W-:Y:S01]  /*71c0*/  FFMA R52, R81, UR45, R52 ;  /* 0x0000002d51347c23 */ /* 0x000fe20008000034 */
[----:B------:R-:W-:Y:S01]  /*71d0*/  F2FP.F16.E4M3.UNPACK_B R102, R102.H1 ;  /* 0x00000066ff66723e */ /* 0x000fe200030006ff */
[----:B------:R3:W-:Y:S01]  /*71e0*/  STS.64 [R120+UR46+0x2180], R132 ;  /* 0x0021808478007988 */ /* 0x0007e20008000a2e */
[----:B------:R-:W-:Y:S01]  /*71f0*/  FFMA R53, R80, UR45, R53 ;  /* 0x0000002d50357c23 */ /* 0x000fe20008000035 */
[----:B------:R-:W-:Y:S01]  /*7200*/  F2FP.SATFINITE.E4M3.F32.PACK_AB_MERGE_C R134, R51, R50, RZ ;  /* 0x000000323386723e */ /* 0x000fe200048070ff */
[----:B------:R-:W-:Y:S02]  /*7210*/  HADD2.F32 R101, -RZ, R100.H0_H0 ;  /* 0x20000064ff657230 */ /* 0x000fe40000004100 */
[C---:B------:R-:W-:Y:S01]  /*7220*/  FMUL R54, R16.reuse, R54 ;  /* 0x0000003610367220 */ /* 0x040fe20000400000 */
[----:B------:R-:W-:Y:S01]  /*7230*/  HADD2.F32 R82, -RZ, R82.H1_H1 ;  /* 0x30000052ff527230 */ /* 0x000fe20000004100 */
[----:B-1----:R-:W-:Y:S01]  /*7240*/  F2FP.SATFINITE.E4M3.F32.PACK_AB_MERGE_C R130, R49, R48, R134 ;  /* 0x000000303182723e */ /* 0x002fe20004807086 */
        /* <DEDUP_REMOVED lines=20> */
[----:B------:R-:W-:Y:S01]  /*7390*/  FMUL R46, R16, R46 ;  /* 0x0000002e102e7220 */ /* 0x000fe20000400000 */
[----:B------:R1:W-:Y:S01]  /*73a0*/  STS.64 [R120+UR46+0x2580], R130 ;  /* 0x0025808278007988 */ /* 0x0003e20008000a2e */
[----:B------:R-:W-:Y:S02]  /*73b0*/  HADD2.F32 R90, -RZ, R90.H1_H1 ;  /* 0x3000005aff5a7230 */ /* 0x000fe40000004100 */
[----:B------:R-:W-:Y:S01]  /*73c0*/  FFMA R45, R88, UR45, R45 ;  /* 0x0000002d582d7c23 */ /* 0x000fe2000800002d */
[----:B------:R-:W-:Y:S01]  /*73d0*/  F2FP.F16.E4M3.UNPACK_B R108, R110 ;  /* 0x0000006eff6c723e */ /* 0x000fe200020006ff */
[----:B------:R-:W-:Y:S01]  /*73e0*/  FFMA R46, R91, UR45, R46 ;  /* 0x0000002d5b2e7c23 */ /* 0x000fe2000800002e */
[----:B---3--:R-:W-:Y:S01]  /*73f0*/  F2FP.SATFINITE.E4M3.F32.PACK_AB_MERGE_C R132, R43, R42, RZ ;  /* 0x0000002a2b84723e */ /* 0x008fe200048070ff */
[C---:B------:R-:W-:Y:S01]  /*7400*/  FMUL R47, R16.reuse, R47 ;  /* 0x0000002f102f7220 */ /* 0x040fe20000400000 */
[--C-:B------:R-:W-:Y:S02]  /*7410*/  HADD2.F32 R95, -RZ, R94.reuse.H0_H0 ;  /* 0x2000005eff5f7230 */ /* 0x100fe40000004100 */
[----:B------:R-:W-:Y:S01]  /*7420*/  FMUL R34, R16, R34 ;  /* 0x0000002210227220 */ /* 0x000fe20000400000 */
[----:B------:R-:W-:Y:S01]  /*7430*/  HADD2.F32 R94, -RZ, R94.H1_H1 ;  /* 0x3000005eff5e7230 */ /* 0x000fe20000004100 */
[----:B------:R-:W-:Y:S01]  /*7440*/  F2FP.SATFINITE.E4M3.F32.PACK_AB_MERGE_C R132, R41, R40, R132 ;  /* 0x000000282984723e */ /* 0x000fe20004807084 */
[----:B------:R-:W-:Y:S01]  /*7450*/  FFMA R47, R90, UR45, R47 ;  /* 0x0000002d5a2f7c23 */ /* 0x000fe2000800002f */
[----:B------:R-:W-:Y:S01]  /*7460*/  FMUL R35, R16, R35 ;  /* 0x0000002310237220 */ /* 0x000fe20000400000 */
[----:B------:R-:W-:Y:S01]  /*7470*/  FFMA R32, R93, UR45, R32 ;  /* 0x0000002d5d207c23 */ /* 0x000fe20008000020 */
[----:B------:R-:W-:Y:S01]  /*7480*/  FFMA R33, R92, UR45, R33 ;  /* 0x0000002d5c217c23 */ /* 0x000fe20008000021 */
[--C-:B------:R-:W-:Y:S02]  /*7490*/  HADD2.F32 R99, -RZ, R98.reuse.H0_H0 ;  /* 0x20000062ff637230 */ /* 0x100fe40000004100 */
[----:B------:R-:W-:Y:S01]  /*74a0*/  FFMA R34, R95, UR45, R34 ;  /* 0x0000002d5f227c23 */ /* 0x000fe20008000022 */
[----:B------:R-:W-:Y:S01]  /*74b0*/  FMUL R38, R16, R38 ;  /* 0x0000002610267220 */ /* 0x000fe20000400000 */
[----:B------:R-:W-:Y:S02]  /*74c0*/  HADD2.F32 R98, -RZ, R98.H1_H1 ;  /* 0x30000062ff627230 */ /* 0x000fe40000004100 */
        /* <DEDUP_REMOVED lines=11> */
[----:B------:R-:W-:Y:S01]  /*7580*/  F2FP.F16.E4M3.UNPACK_B R110, R110.H1 ;  /* 0x0000006eff6e723e */ /* 0x000fe200030006ff */
[----:B------:R-:W-:Y:S01]  /*7590*/  FFMA R25, R100, UR45, R25 ;  /* 0x0000002d64197c23 */ /* 0x000fe20008000019 */
[--C-:B------:R-:W-:Y:S02]  /*75a0*/  HADD2.F32 R107, -RZ, R106.reuse.H0_H0 ;  /* 0x2000006aff6b7230 */ /* 0x100fe40000004100 */
[----:B------:R-:W-:Y:S01]  /*75b0*/  FFMA R26, R103, UR45, R26 ;  /* 0x0000002d671a7c23 */ /* 0x000fe2000800001a */
[----:B------:R-:W-:Y:S01]  /*75c0*/  FMUL R30, R16, R30 ;  /* 0x0000001e101e7220 */ /* 0x000fe20000400000 */
[----:B------:R-:W-:Y:S01]  /*75d0*/  HADD2.F32 R106, -RZ, R106.H1_H1 ;  /* 0x3000006aff6a7230 */ /* 0x000fe20000004100 */
[----:B------:R-:W-:Y:S01]  /*75e0*/  F2FP.F16.E4M3.UNPACK_B R112, R111 ;  /* 0x0000006fff70723e */ /* 0x000fe200020006ff */
[--C-:B------:R-:W-:Y:S02]  /*75f0*/  HADD2.F32 R109, -RZ, R108.reuse.H0_H0 ;  /* 0x2000006cff6d7230 */ /* 0x100fe40000004100 */
[----:B------:R-:W-:Y:S01]  /*7600*/  FFMA R27, R102, UR45, R27 ;  /* 0x0000002d661b7c23 */ /* 0x000fe2000800001b */
[----:B------:R-:W-:Y:S01]  /*7610*/  FMUL R31, R16, R31 ;  /* 0x0000001f101f7220 */ /* 0x000fe20000400000 */
[----:B------:R-:W-:Y:S01]  /*7620*/  FFMA R28, R105, UR45, R28 ;  /* 0x0000002d691c7c23 */ /* 0x000fe2000800001c */
[----:B------:R-:W-:Y:S01]  /*7630*/  HADD2.F32 R108, -RZ, R108.H1_H1 ;  /* 0x3000006cff6c7230 */ /* 0x000fe20000004100 */
[----:B------:R-:W-:Y:S01]  /*7640*/  F2FP.F16.E4M3.UNPACK_B R114, R111.H1 ;  /* 0x0000006fff72723e */ /* 0x000fe200030006ff */
[----:B------:R-:W-:Y:S01]  /*7650*/  FFMA R29, R104, UR45, R29 ;  /* 0x0000002d681d7c23 */ /* 0x000fe2000800001d */
[--C-:B------:R-:W-:Y:S02]  /*7660*/  HADD2.F32 R111, -RZ, R110.reuse.H0_H0 ;  /* 0x2000006eff6f7230 */ /* 0x100fe40000004100 */
[----:B------:R-:W-:Y:S01]  /*7670*/  FFMA R30, R107, UR45, R30 ;  /* 0x0000002d6b1e7c23 */ /* 0x000fe2000800001e */
[----:B------:R-:W-:Y:S02]  /*7680*/  HADD2.F32 R110, -RZ, R110.H1_H1 ;  /* 0x3000006eff6e7230 */ /* 0x000fe40000004100 */
[----:B------:R-:W-:Y:S01]  /*7690*/  FMUL R6, R16, R6 ;  /* 0x0000000610067220 */ /* 0x000fe20000400000 */
[--C-:B------:R-:W-:Y:S02]  /*76a0*/  HADD2.F32 R113, -RZ, R112.reuse.H0_H0 ;  /* 0x20000070ff717230 */ /* 0x100fe40000004100 */
[----:B------:R-:W-:Y:S01]  /*76b0*/  FFMA R31, R106, UR45, R31 ;  /* 0x0000002d6a1f7c23 */ /* 0x000fe2000800001f */
[----:B------:R-:W-:Y:S01]  /*76c0*/  FMUL R7, R16, R7 ;  /* 0x0000000710077220 */ /* 0x000fe20000400000 */
[----:B------:R-:W-:Y:S01]  /*76d0*/  FFMA R4, R109, UR45, R4 ;  /* 0x0000002d6d047c23 */ /* 0x000fe20008000004 */
[----:B------:R-:W-:Y:S02]  /*76e0*/  HADD2.F32 R112, -RZ, R112.H1_H1 ;  /* 0x30000070ff707230 */ /* 0x000fe40000004100 */
[----:B------:R-:W-:Y:S01]  /*76f0*/  FFMA R5, R108, UR45, R5 ;  /* 0x0000002d6c057c23 */ /* 0x000fe20008000005 */
[--C-:B------:R-:W-:Y:S02]  /*7700*/  HADD2.F32 R115, -RZ, R114.reuse.H0_H0 ;  /* 0x20000072ff737230 */ /* 0x100fe40000004100 */
[----:B------:R-:W-:Y:S01]  /*7710*/  FFMA R6, R111, UR45, R6 ;  /* 0x0000002d6f067c23 */ /* 0x000fe20008000006 */
[----:B------:R-:W-:Y:S02]  /*7720*/  HADD2.F32 R114, -RZ, R114.H1_H1 ;  /* 0x30000072ff727230 */ /* 0x000fe40000004100 */
[----:B------:R-:W-:Y:S01]  /*7730*/  FMUL R10, R16, R10 ;  /* 0x0000000a100a7220 */ /* 0x000fe20000400000 */
[----:B------:R-:W-:Y:S01]  /*7740*/  FFMA R7, R110, UR45, R7 ;  /* 0x0000002d6e077c23 */ /* 0x000fe20008000007 */
[----:B------:R-:W-:Y:S01]  /*7750*/  FMUL R11, R16, R11 ;  /* 0x0000000b100b7220 */ /* 0x000fe20000400000 */
[----:B------:R-:W-:Y:S01]  /*7760*/  FFMA R8, R113, UR45, R8 ;  /* 0x0000002d71087c23 */ /* 0x000fe20008000008 */
[----:B------:R-:W-:Y:S01]  /*7770*/  FFMA R9, R112, UR45, R9 ;  /* 0x0000002d70097c23 */ /* 0x000fe20008000009 */
[----:B------:R-:W-:Y:S01]  /*7780*/  FFMA R10, R115, UR45, R10 ;  /* 0x0000002d730a7c23 */ /* 0x000fe2000800000a */
[----:B------:R-:W-:Y:S01]  /*7790*/  FFMA R11, R114, UR45, R11 ;  /* 0x0000002d720b7c23 */ /* 0x000fe2000800000b */
[----:B------:R-:W-:Y:S01]  /*77a0*/  F2FP.SATFINITE.E4M3.F32.PACK_AB_MERGE_C R138, R31, R30, RZ ;  /* 0x0000001e1f8a723e */ /* 0x000fe200048070ff */
[----:B------:R-:W-:Y:S01]  /*77b0*/  UIADD3 UR6, UPT, UPT, UR39, 0x1, URZ ;  /* 0x0000000127067890 */ /* 0x000fe2000fffe0ff */
[----:B------:R-:W-:Y:S01]  /*77c0*/  F2FP.SATFINITE.E4M3.F32.PACK_AB_MERGE_C R133, R47, R46, RZ ;  /* 0x0000002e2f85723e */ /* 0x000fe200048070ff */
[----:B------:R-:W-:Y:S01]  /*77d0*/  BSSY.RECONVERGENT B0, `(.L_x_100) ;  /* 0x0000041000007945 */ /* 0x000fe20003800200 */
[----:B------:R-:W-:Y:S02]  /*77e0*/  F2FP.SATFINITE.E4M3.F32.PACK_AB_MERGE_C R134, R35, R34, RZ ;  /* 0x000000222386723e */ /* 0x000fe400048070ff */
[----:B------:R-:W-:Y:S02]  /*77f0*/  F2FP.SATFINITE.E4M3.F32.PACK_AB_MERGE_C R135, R39, R38, RZ ;  /* 0x000000262787723e */ /* 0x000fe400048070ff */
[----:B------:R-:W-:Y:S02]  /*7800*/  F2FP.SATFINITE.E4M3.F32.PACK_AB_MERGE_C R136, R27, R26, RZ ;  /* 0x0000001a1b88723e */ /* 0x000fe400048070ff */
[----:B------:R-:W-:Y:S02]  /*7810*/  F2FP.SATFINITE.E4M3.F32.PACK_AB_MERGE_C R140, R7, R6, RZ ;  /* 0x00000006078c723e */ /* 0x000fe400048070ff */
[----:B------:R-:W-:Y:S02]  /*7820*/  F2FP.SATFINITE.E4M3.F32.PACK_AB_MERGE_C R141, R11, R10, RZ ;  /* 0x0000000a0b8d723e */ /* 0x000fe400048070ff */
[----:B------:R-:W-:Y:S02]  /*7830*/  F2FP.SATFINITE.E4M3.F32.PACK_AB_MERGE_C R137, R29, R28, R138 ;  /* 0x0000001c1d89723e */ /* 0x000fe4000480708a */
[----:B------:R-:W-:Y:S02]  /*7840*/  F2FP.SATFINITE.E4M3.F32.PACK_AB_MERGE_C R133, R45, R44, R133 ;  /* 0x0000002c2d85723e */ /* 0x000fe40004807085 */
[----:B------:R-:W-:Y:S02]  /*7850*/  F2FP.SATFINITE.E4M3.F32.PACK_AB_MERGE_C R134, R33, R32, R134 ;  /* 0x000000202186723e */ /* 0x000fe40004807086 */
[----:B------:R-:W-:Y:S01]  /*7860*/  F2FP.SATFINITE.E4M3.F32.PACK_AB_MERGE_C R135, R37, R36, R135 ;  /* 0x000000242587723e */ /* 0x000fe20004807087 */
[----:B------:R1:W-:Y:S01]  /*7870*/  STS.64 [R120+UR46+0x2980], R132 ;  /* 0x0029808478007988 */ /* 0x0003e20008000a2e */
[----:B------:R-:W-:Y:S02]  /*7880*/  F2FP.SATFINITE.E4M3.F32.PACK_AB_MERGE_C R136, R25, R24, R136 ;  /* 0x000000181988723e */ /* 0x000fe40004807088 */
[----:B------:R-:W-:Y:S02]  /*7890*/  F2FP.SATFINITE.E4M3.F32.PACK_AB_MERGE_C R138, R5, R4, R140 ;  /* 0x00000004058a723e */ /* 0x000fe4000480708c */
[----:B------:R-:W-:Y:S01]  /*78a0*/  F2FP.SATFINITE.E4M3.F32.PACK_AB_MERGE_C R139, R9, R8, R141 ;  /* 0x00000008098b723e */ /* 0x000fe2000480708d */
[----:B------:R1:W-:Y:S06]  /*78b0*/  STS.64 [R120+UR46+0x2d80], R134 ;  /* 0x002d808678007988 */ /* 0x0003ec0008000a2e */
[----:B------:R1:W-:Y:S06]  /*78c0*/  STS.64 [R120+UR46+0x3180], R136 ;  /* 0x0031808878007988 */ /* 0x0003ec0008000a2e */
[----:B------:R1:W-:Y:S01]  /*78d0*/  STS.64 [R120+UR46+0x3580], R138 ;  /* 0x0035808a78007988 */ /* 0x0003e20008000a2e */
[----:B------:R-:W-:Y:S01]  /*78e0*/  @!PT LDS RZ, [RZ] ;  /* 0x00000000fffff984 */ /* 0x000fe20000000800 */
[----:B------:R-:W-:Y:S01]  /*78f0*/  @!PT LDS RZ, [RZ] ;  /* 0x00000000fffff984 */ /* 0x000fe20000000800 */
[----:B------:R-:W-:Y:S01]  /*7900*/  @!PT LDS RZ, [RZ] ;  /* 0x00000000fffff984 */ /* 0x000fe20000000800 */
[----:B------:R-:W-:Y:S01]  /*7910*/  @!PT LDS RZ, [RZ] ;  /* 0x00000000fffff984 */ /* 0x000fe20000000800 */
[----:B------:R3:W-:Y:S06]  /*7920*/  MEMBAR.ALL.CTA ;  /* 0x0000000000007992 */ /* 0x0007ec0000008000 */
[----:B---3--:R-:W3:Y:S02]  /*7930*/  FENCE.VIEW.ASYNC.S ;  /* 0x00000000000073c6 */ /* 0x008ee40000000000 */
[----:B---3--:R-:W-:Y:S06]  /*7940*/  BAR.SYNC.DEFER_BLOCKING 0x1, 0x80 ;  /* 0x0042000000007b1d */ /* 0x008fec0000010000 */
[----:B------:R-:W-:Y:S05]  /*7950*/  @P0 BRA `(.L_x_101) ;  /* 0x0000000000a00947 */ /* 0x000fea0003800000 */
[----:B------:R-:W3:Y:S01]  /*7960*/  LDCU.64 UR14, c[0x0][0x348] ;  /* 0x00006900ff0e77ac */ /* 0x000ee20008000a00 */
[----:B------:R-:W-:Y:S02]  /*7970*/  UIMAD UR9, UR49, 0x70, URZ ;  /* 0x00000070310978a4 */ /* 0x000fe4000f8e02ff */
[----:B------:R-:W-:Y:S02]  /*7980*/  USHF.L.U32 UR10, UR48, 0x6, URZ ;  /* 0x00000006300a7899 */ /* 0x000fe400080006ff */
[----:B------:R-:W-:Y:S01]  /*7990*/  UIADD3 UR8, UPT, UPT, UR46, 0x1d80, URZ ;  /* 0x00001d802e087890 */ /* 0x000fe2000fffe0ff */
[----:B------:R-:W-:Y:S01]  /*79a0*/  UMOV UR11, UR36 ;  /* 0x00000024000b7c82 */ /* 0x000fe20008000000 */
[----:B------:R-:W-:Y:S02]  /*79b0*/  UIADD3 UR16, UPT, UPT, UR46, 0x2180, URZ ;  /* 0x000021802e107890 */ /* 0x000fe4000fffe0ff */
[----:B------:R-:W-:Y:S01]  /*79c0*/  UIADD3 UR17, UPT, UPT, UR9, 0x10, URZ ;  /* 0x0000001009117890 */ /* 0x000fe2000fffe0ff */
[----:B------:R-:W-:Y:S01]  /*79d0*/  UMOV UR19, UR36 ;  /* 0x0000002400137c82 */ /* 0x000fe20008000000 */
[----:B------:R-:W-:Y:S01]  /*79e0*/  UMOV UR18, UR10 ;  /* 0x0000000a00127c82 */ /* 0x000fe20008000000 */
[----:B------:R-:W-:Y:S02]  /*79f0*/  UIADD3 UR28, UPT, UPT, UR46, 0x2580, URZ ;  /* 0x000025802e1c7890 */ /* 0x000fe4000fffe0ff */
[----:B---3--:R-:W-:Y:S02]  /*7a00*/  UIADD3 UR4, UP0, UPT, UR14, 0x680, URZ ;  /* 0x000006800e047890 */ /* 0x008fe4000ff1e0ff */
[----:B------:R-:W-:Y:S02]  /*7a10*/  UIADD3 UR29, UPT, UPT, UR9, 0x20, URZ ;  /* 0x00000020091d7890 */ /* 0x000fe4000fffe0ff */
[----:B------:R-:W-:Y:S01]  /*7a20*/  UIADD3.X UR5, UPT, UPT, URZ, UR15, URZ, UP0, !UPT ;  /* 0x0000000fff057290 */ /* 0x000fe200087fe4ff */
[----:B------:R-:W-:Y:S01]  /*7a30*/  UMOV UR31, UR36 ;  /* 0x00000024001f7c82 */ /* 0x000fe20008000000 */
[----:B------:R-:W-:Y:S01]  /*7a40*/  UMOV UR30, UR10 ;  /* 0x0000000a001e7c82 */ /* 0x000fe20008000000 */
[----:B------:R-:W-:Y:S02]  /*7a50*/  UIADD3 UR32, UPT, UPT, UR46, 0x2980, URZ ;  /* 0x000029802e207890 */ /* 0x000fe4000fffe0ff */
[----:B------:R-:W-:Y:S01]  /*7a60*/  UIADD3 UR33, UPT, UPT, UR9, 0x30, URZ ;  /* 0x0000003009217890 */ /* 0x000fe2000fffe0ff */
[----:B------:R-:W-:Y:S03]  /*7a70*/  UMOV UR35, UR36 ;  /* 0x0000002400237c82 */ /* 0x000fe60008000000 */
[----:B------:R3:W-:Y:S01]  /*7a80*/  UTMASTG.3D [UR8], [UR4] ;  /* 0x00000008040073b5 */ /* 0x0007e20008010000 */
[----:B------:R-:W-:Y:S01]  /*7a90*/  UMOV UR34, UR10 ;  /* 0x0000000a00227c82 */ /* 0x000fe20008000000 */
[----:B------:R-:W-:Y:S02]  /*7aa0*/  UIADD3 UR24, UPT, UPT, UR46, 0x2d80, URZ ;  /* 0x00002d802e187890 */ /* 0x000fe4000fffe0ff */
[----:B------:R-:W-:Y:S01]  /*7ab0*/  UIADD3 UR25, UPT, UPT, UR9, 0x40, URZ ;  /* 0x0000004009197890 */ /* 0x000fe2000fffe0ff */
[----:B------:R-:W-:Y:S01]  /*7ac0*/  UMOV UR27, UR36 ;  /* 0x00000024001b7c82 */ /* 0x000fe20008000000 */
[----:B------:R-:W-:Y:S01]  /*7ad0*/  UMOV UR26, UR10 ;  /* 0x0000000a001a7c82 */ /* 0x000fe20008000000 */
[----:B------:R3:W-:Y:S01]  /*7ae0*/  UTMASTG.3D [UR16], [UR4] ;  /* 0x00000010040073b5 */ /* 0x0007e20008010000 */
[----:B------:R-:W-:Y:S02]  /*7af0*/  UIADD3 UR20, UPT, UPT, UR46, 0x3180, URZ ;  /* 0x000031802e147890 */ /* 0x000fe4000fffe0ff */
[----:B------:R-:W-:Y:S01]  /*7b00*/  UIADD3 UR21, UPT, UPT, UR9, 0x50, URZ ;  /* 0x0000005009157890 */ /* 0x000fe2000fffe0ff */
[----:B------:R-:W-:Y:S01]  /*7b10*/  UMOV UR23, UR36 ;  /* 0x0000002400177c82 */ /* 0x000fe20008000000 */
[----:B------:R-:W-:Y:S01]  /*7b20*/  UMOV UR22, UR10 ;  /* 0x0000000a00167c82 */ /* 0x000fe20008000000 */
[----:B------:R-:W-:Y:S01]  /*7b30*/  UIADD3 UR12, UPT, UPT, UR46, 0x3580, URZ ;  /* 0x000035802e0c7890 */ /* 0x000fe2000fffe0ff */
[----:B------:R3:W-:Y:S01]  /*7b40*/  UTMASTG.3D [UR28], [UR4] ;  /* 0x0000001c040073b5 */ /* 0x0007e20008010000 */
[----:B------:R-:W-:Y:S01]  /*7b50*/  UIADD3 UR13, UPT, UPT, UR9, 0x60, URZ ;  /* 0x00000060090d7890 */ /* 0x000fe2000fffe0ff */
[----:B------:R-:W-:Y:S01]  /*7b60*/  UMOV UR15, UR36 ;  /* 0x00000024000f7c82 */ /* 0x000fe20008000000 */
[----:B------:R-:W-:Y:S01]  /*7b70*/  UMOV UR14, UR10 ;  /* 0x0000000a000e7c82 */ /* 0x000fe20008000000 */
[----:B------:R3:W-:Y:S01]  /*7b80*/  UTMASTG.3D [UR32], [UR4] ;  /* 0x00000020040073b5 */ /* 0x0007e20008010000 */
[----:B------:R3:W-:Y:S01]  /*7b90*/  UTMASTG.3D [UR24], [UR4] ;  /* 0x00000018040073b5 */ /* 0x0007e20008010000 */
[----:B------:R3:W-:Y:S04]  /*7ba0*/  UTMASTG.3D [UR20], [UR4] ;  /* 0x00000014040073b5 */ /* 0x0007e80008010000 */
[----:B------:R3:W-:Y:S01]  /*7bb0*/  UTMASTG.3D [UR12], [UR4] ;  /* 0x0000000c040073b5 */ /* 0x0007e20008010000 */
[----:B------:R0:W-:Y:S01]  /*7bc0*/  UTMACMDFLUSH ;  /* 0x00000000000079b7 */ /* 0x0001e20000000000 */
[----:B---3--:R-:W-:Y:S04]  /*7bd0*/  DEPBAR.LE SB0, 0x0 ;  /* 0x000080000000791a */ /* 0x008fe80000000000 */
.L_x_101:
[----:B------:R-:W-:Y:S05]  /*7be0*/  BSYNC.RECONVERGENT B0 ;  /* 0x0000000000007941 */ /* 0x000fea0003800200 */
.L_x_100:
[----:B------:R-:W-:Y:S01]  /*7bf0*/  R2UR UR4, R124 ;  /* 0x000000007c0472ca */ /* 0x000fe200000e0000 */
[----:B------:R-:W-:Y:S01]  /*7c00*/  UISETP.NE.AND UP1, UPT, UR51, URZ, UPT ;  /* 0x000000ff3300728c */ /* 0x000fe2000bf25270 */
[----:B------:R-:W-:Y:S01]  /*7c10*/  R2UR UR5, R123 ;  /* 0x000000007b0572ca */ /* 0x000fe200000e0000 */
[----:B------:R-:W-:Y:S01]  /*7c20*/  UISETP.NE.AND UP0, UPT, UR6, 0x4, UPT ;  /* 0x000000040600788c */ /* 0x000fe2000bf05270 */
[----:B------:R-:W-:Y:S01]  /*7c30*/  BAR.SYNC.DEFER_BLOCKING 0x1, 0x80 ;  /* 0x0042000000007b1d */ /* 0x000fe20000010000 */
[C---:B------:R-:W-:Y:S02]  /*7c40*/  ISETP.NE.AND P0, PT, R125.reuse, 0x2, PT ;  /* 0x000000027d00780c */ /* 0x040fe40003f05270 */
[----:B------:R-:W-:Y:S02]  /*7c50*/  USEL UR39, UR6, URZ, UP0 ;  /* 0x000000ff06277287 */ /* 0x000fe40008000000 */
[----:B------:R-:W-:Y:S02]  /*7c60*/  SEL R0, RZ, 0x1, P0 ;  /* 0x00000001ff007807 */ /* 0x000fe40000000000 */
[----:B------:R-:W-:Y:S02]  /*7c70*/  SEL R125, R125, RZ, P0 ;  /* 0x000000ff7d7d7207 */ /* 0x000fe40000000000 */
[----:B------:R-:W-:Y:S01]  /*7c80*/  UIADD3 UR48, UPT, UPT, UR38, UR4, URZ ;  /* 0x0000000426307290 */ /* 0x000fe2000fffe0ff */
[----:B------:R-:W-:Y:S01]  /*7c90*/  LOP3.LUT R127, R127, R0, RZ, 0x3c, !PT ;  /* 0x000000007f7f7212 */ /* 0x000fe200078e3cff */
[----:B------:R-:W-:Y:S02]  /*7ca0*/  USEL UR4, URZ, 0x1, UP0 ;  /* 0x00000001ff047887 */ /* 0x000fe40008000000 */
[----:B------:R-:W-:Y:S04]  /*7cb0*/  UIADD3 UR49, UPT, UPT, UR37, UR5, URZ ;  /* 0x0000000525317290 */ /* 0x000fe8000fffe0ff */
[----:B------:R-:W-:Y:S01]  /*7cc0*/  LOP3.LUT R128, R128, UR4, RZ, 0x3c, !PT ;  /* 0x0000000480807c12 */ /* 0x000fe2000f8e3cff */
[----:B------:R-:W-:Y:S01]  /*7cd0*/  UMOV UR36, UR60 ;  /* 0x0000003c00247c82 */ /* 0x000fe20008000000 */
[----:B------:R-:W-:Y:S06]  /*7ce0*/  BRA.U UP1, `(.L_x_102) ;  /* 0xffffffd501307547 */ /* 0x000fec000b83ffff */
[----:B------:R-:W-:Y:S05]  /*7cf0*/  EXIT ;  /* 0x000000000000794d */ /* 0x000fea0003800000 */
.L_x_24:
[----:B---3--:R3:W4:Y:S02]  /*7d00*/  SYNCS.PHASECHK.TRANS64.TRYWAIT P0, [R3+URZ+0xd0], R2 ;  /* 0x0000d002030075a7 */ /* 0x00872400080011ff */
[----:B----4-:R-:W-:Y:S05]  /*7d10*/  @!P0 NANOSLEEP.SYNCS 0x989680 ;  /* 0x009896800000895d */ /* 0x010fea0003900000 */
[----:B------:R-:W4:Y:S02]  /*7d20*/  @!P0 SYNCS.PHASECHK.TRANS64 P0, [R3+URZ+0xd0], R2 ;  /* 0x0000d002030085a7 */ /* 0x000f2400080010ff */
[----:B----4-:R-:W-:Y:S05]  /*7d30*/  @!P0 BRA `(.L_x_24) ;  /* 0xfffffffc00f08947 */ /* 0x010fea000383ffff */
[----:B------:R-:W-:Y:S05]  /*7d40*/  BRA `(.L_x_103) ;  /* 0xffffff9800b87947 */ /* 0x000fea000383ffff */
.L_x_27:
[----:B--2---:R-:W-:Y:S07]  /*7d50*/  MOV R0, UR33 ;  /* 0x0000002100007c02 */ /* 0x004fee0008000f00 */
.L_x_104:
[----:B--2---:R2:W3:Y:S02]  /*7d60*/  SYNCS.PHASECHK.TRANS64.TRYWAIT P0, [R0+URZ+0x20], R3 ;  /* 0x00002003000075a7 */ /* 0x0044e400080011ff */
[----:B---3--:R-:W-:Y:S05]  /*7d70*/  @!P0 NANOSLEEP.SYNCS 0x989680 ;  /* 0x009896800000895d */ /* 0x008fea0003900000 */
[----:B------:R-:W3:Y:S02]  /*7d80*/  @!P0 SYNCS.PHASECHK.TRANS64 P0, [R0+URZ+0x20], R3 ;  /* 0x00002003000085a7 */ /* 0x000ee400080010ff */
[----:B---3--:R-:W-:Y:S05]  /*7d90*/  @!P0 BRA `(.L_x_104) ;  /* 0xfffffffc00f08947 */ /* 0x008fea000383ffff */
[----:B------:R-:W-:Y:S05]  /*7da0*/  BRA `(.L_x_26) ;  /* 0xffffff9c00007947 */ /* 0x000fea000383ffff */
.L_x_34:
[----:B-1----:R-:W-:Y:S07]  /*7db0*/  MOV R0, UR33 ;  /* 0x0000002100007c02 */ /* 0x002fee0008000f00 */
.L_x_105:
[----:B-1----:R1:W2:Y:S02]  /*7dc0*/  SYNCS.PHASECHK.TRANS64.TRYWAIT P0, [R0+URZ+0x20], R3 ;  /* 0x00002003000075a7 */ /* 0x0022a400080011ff */
[----:B--2---:R-:W-:Y:S05]  /*7dd0*/  @!P0 NANOSLEEP.SYNCS 0x989680 ;  /* 0x009896800000895d */ /* 0x004fea0003900000 */
[----:B------:R-:W2:Y:S02]  /*7de0*/  @!P0 SYNCS.PHASECHK.TRANS64 P0, [R0+URZ+0x20], R3 ;  /* 0x00002003000085a7 */ /* 0x000ea400080010ff */
[----:B--2---:R-:W-:Y:S05]  /*7df0*/  @!P0 BRA `(.L_x_105) ;  /* 0xfffffffc00f08947 */ /* 0x004fea000383ffff */
[----:B------:R-:W-:Y:S05]  /*7e00*/  BRA `(.L_x_33) ;  /* 0xffffff9c00f07947 */ /* 0x000fea000383ffff */
.L_x_39:
[----:B-1----:R1:W2:Y:S02]  /*7e10*/  SYNCS.PHASECHK.TRANS64.TRYWAIT P0, [R3+URZ+0x60], R0 ;  /* 0x00006000030075a7 */ /* 0x0022a400080011ff */
[----:B--2---:R-:W-:Y:S05]  /*7e20*/  @!P0 NANOSLEEP.SYNCS 0x989680 ;  /* 0x009896800000895d */ /* 0x004fea0003900000 */
[----:B------:R-:W2:Y:S02]  /*7e30*/  @!P0 SYNCS.PHASECHK.TRANS64 P0, [R3+URZ+0x60], R0 ;  /* 0x00006000030085a7 */ /* 0x000ea400080010ff */
[----:B--2---:R-:W-:Y:S05]  /*7e40*/  @!P0 BRA `(.L_x_39) ;  /* 0xfffffffc00f08947 */ /* 0x004fea000383ffff */
[----:B------:R-:W-:Y:S05]  /*7e50*/  BRA `(.L_x_106) ;  /* 0xffffffa000c07947 */ /* 0x000fea000383ffff */
.L_x_43:
[----:B-1----:R-:W-:-:S07]  /*7e60*/  MOV R0, UR4 ;  /* 0x0000000400007c02 */ /* 0x002fce0008000f00 */
.L_x_107:
[----:B-1----:R1:W2:Y:S02]  /*7e70*/  SYNCS.PHASECHK.TRANS64.TRYWAIT P0, [R0+URZ], R3 ;  /* 0x00000003000075a7 */ /* 0x0022a400080011ff */
[----:B--2---:R-:W-:Y:S05]  /*7e80*/  @!P0 NANOSLEEP.SYNCS 0x989680 ;  /* 0x009896800000895d */ /* 0x004fea0003900000 */
[----:B------:R-:W2:Y:S02]  /*7e90*/  @!P0 SYNCS.PHASECHK.TRANS64 P0, [R0+URZ], R3 ;  /* 0x00000003000085a7 */ /* 0x000ea400080010ff */
[----:B--2---:R-:W-:Y:S05]  /*7ea0*/  @!P0 BRA `(.L_x_107) ;  /* 0xfffffffc00f08947 */ /* 0x004fea000383ffff */
[----:B------:R-:W-:Y:S05]  /*7eb0*/  BRA `(.L_x_108) ;  /* 0xffffffa8006c7947 */ /* 0x000fea000383ffff */
.L_x_44:
[----:B------:R-:W-:-:S07]  /*7ec0*/  MOV R0, UR5 ;  /* 0x0000000500007c02 */ /* 0x000fce0008000f00 */
.L_x_109:
[----:B-1----:R1:W2:Y:S02]  /*7ed0*/  SYNCS.PHASECHK.TRANS64.TRYWAIT P0, [R0+URZ], R3 ;  /* 0x00000003000075a7 */ /* 0x0022a400080011ff */
[----:B--2---:R-:W-:Y:S05]  /*7ee0*/  @!P0 NANOSLEEP.SYNCS 0x989680 ;  /* 0x009896800000895d */ /* 0x004fea0003900000 */
[----:B------:R-:W2:Y:S02]  /*7ef0*/  @!P0 SYNCS.PHASECHK.TRANS64 P0, [R0+URZ], R3 ;  /* 0x00000003000085a7 */ /* 0x000ea400080010ff */
[----:B--2---:R-:W-:Y:S05]  /*7f00*/  @!P0 BRA `(.L_x_109) ;  /* 0xfffffffc00f08947 */ /* 0x004fea000383ffff */
[----:B------:R-:W-:Y:S05]  /*7f10*/  BRA `(.L_x_110) ;  /* 0xffffffa800787947 */ /* 0x000fea000383ffff */
.L_x_45:
[----:B------:R-:W-:-:S07]  /*7f20*/  MOV R0, UR5 ;  /* 0x0000000500007c02 */ /* 0x000fce0008000f00 */
.L_x_111:
[----:B-1----:R1:W2:Y:S02]  /*7f30*/  SYNCS.PHASECHK.TRANS64.TRYWAIT P0, [R0+URZ], R3 ;  /* 0x00000003000075a7 */ /* 0x0022a400080011ff */
[----:B--2---:R-:W-:Y:S05]  /*7f40*/  @!P0 NANOSLEEP.SYNCS 0x989680 ;  /* 0x009896800000895d */ /* 0x004fea0003900000 */
[----:B------:R-:W2:Y:S02]  /*7f50*/  @!P0 SYNCS.PHASECHK.TRANS64 P0, [R0+URZ], R3 ;  /* 0x00000003000085a7 */ /* 0x000ea400080010ff */
[----:B--2---:R-:W-:Y:S05]  /*7f60*/  @!P0 BRA `(.L_x_111) ;  /* 0xfffffffc00f08947 */ /* 0x004fea000383ffff */
[----:B------:R-:W-:Y:S05]  /*7f70*/  BRA `(.L_x_112) ;  /* 0xffffffa800847947 */ /* 0x000fea000383ffff */
.L_x_48:
[----:B--2---:R2:W3:Y:S02]  /*7f80*/  SYNCS.PHASECHK.TRANS64.TRYWAIT P0, [R2+URZ+0xc0], R5 ;  /* 0x0000c005020075a7 */ /* 0x0044e400080011ff */
[----:B---3--:R-:W-:Y:S05]  /*7f90*/  @!P0 NANOSLEEP.SYNCS 0x989680 ;  /* 0x009896800000895d */ /* 0x008fea0003900000 */
[----:B------:R-:W3:Y:S02]  /*7fa0*/  @!P0 SYNCS.PHASECHK.TRANS64 P0, [R2+URZ+0xc0], R5 ;  /* 0x0000c005020085a7 */ /* 0x000ee400080010ff */
[----:B---3--:R-:W-:Y:S05]  /*7fb0*/  @!P0 BRA `(.L_x_48) ;  /* 0xfffffffc00f08947 */ /* 0x008fea000383ffff */
[----:B------:R-:W-:Y:S05]  /*7fc0*/  BRA `(.L_x_113) ;  /* 0xffffffa800e07947 */ /* 0x000fea000383ffff */
.L_x_49:
[----:B------:R-:W-:-:S07]  /*7fd0*/  MOV R2, UR4 ;  /* 0x0000000400027c02 */ /* 0x000fce0008000f00 */
.L_x_114:
[----:B--2---:R2:W3:Y:S02]  /*7fe0*/  SYNCS.PHASECHK.TRANS64.TRYWAIT P0, [R2+URZ+0x70], R5 ;  /* 0x00007005020075a7 */ /* 0x0044e400080011ff */
[----:B---3--:R-:W-:Y:S05]  /*7ff0*/  @!P0 NANOSLEEP.SYNCS 0x989680 ;  /* 0x009896800000895d */ /* 0x008fea0003900000 */
[----:B------:R-:W3:Y:S02]  /*8000*/  @!P0 SYNCS.PHASECHK.TRANS64 P0, [R2+URZ+0x70], R5 ;  /* 0x00007005020085a7 */ /* 0x000ee400080010ff */
[----:B---3--:R-:W-:Y:S05]  /*8010*/  @!P0 BRA `(.L_x_114) ;  /* 0xfffffffc00f08947 */ /* 0x008fea000383ffff */
[----:B------:R-:W-:Y:S05]  /*8020*/  BRA `(.L_x_115) ;  /* 0xffffffa800f07947 */ /* 0x000fea000383ffff */
.L_x_50:
[----:B--2---:R2:W3:Y:S02]  /*8030*/  SYNCS.PHASECHK.TRANS64.TRYWAIT P1, [R2+URZ+0x60], R5 ;  /* 0x00006005020075a7 */ /* 0x0044e400080211ff */
[----:B---3--:R-:W-:Y:S05]  /*8040*/  @!P1 NANOSLEEP.SYNCS 0x989680 ;  /* 0x009896800000995d */ /* 0x008fea0003900000 */
[----:B------:R-:W3:Y:S02]  /*8050*/  @!P1 SYNCS.PHASECHK.TRANS64 P1, [R2+URZ+0x60], R5 ;  /* 0x00006005020095a7 */ /* 0x000ee400080210ff */
[----:B---3--:R-:W-:Y:S05]  /*8060*/  @!P1 BRA `(.L_x_50) ;  /* 0xfffffffc00f09947 */ /* 0x008fea000383ffff */
[----:B------:R-:W-:Y:S05]  /*8070*/  BRA `(.L_x_116) ;  /* 0xffffffac00207947 */ /* 0x000fea000383ffff */
.L_x_53:
[----:B------:R-:W-:-:S07]  /*8080*/  MOV R0, UR4 ;  /* 0x0000000400007c02 */ /* 0x000fce0008000f00 */
.L_x_117:
[----:B--2---:R2:W3:Y:S02]  /*8090*/  SYNCS.PHASECHK.TRANS64.TRYWAIT P0, [R0+URZ+0x70], R3 ;  /* 0x00007003000075a7 */ /* 0x0044e400080011ff */
[----:B---3--:R-:W-:Y:S05]  /*80a0*/  @!P0 NANOSLEEP.SYNCS 0x989680 ;  /* 0x009896800000895d */ /* 0x008fea0003900000 */
[----:B------:R-:W3:Y:S02]  /*80b0*/  @!P0 SYNCS.PHASECHK.TRANS64 P0, [R0+URZ+0x70], R3 ;  /* 0x00007003000085a7 */ /* 0x000ee400080010ff */
[----:B---3--:R-:W-:Y:S05]  /*80c0*/  @!P0 BRA `(.L_x_117) ;  /* 0xfffffffc00f08947 */ /* 0x008fea000383ffff */
[----:B------:R-:W-:Y:S05]  /*80d0*/  BRA `(.L_x_52) ;  /* 0xffffffac00747947 */ /* 0x000fea000383ffff */
.L_x_60:
[----:B-1----:R1:W2:Y:S02]  /*80e0*/  SYNCS.PHASECHK.TRANS64.TRYWAIT P1, [R0+URZ+0x60], R5 ;  /* 0x00006005000075a7 */ /* 0x0022a400080211ff */
[----:B--2---:R-:W-:Y:S05]  /*80f0*/  @!P1 NANOSLEEP.SYNCS 0x989680 ;  /* 0x009896800000995d */ /* 0x004fea0003900000 */
[----:B------:R-:W2:Y:S02]  /*8100*/  @!P1 SYNCS.PHASECHK.TRANS64 P1, [R0+URZ+0x60], R5 ;  /* 0x00006005000095a7 */ /* 0x000ea400080210ff */
[----:B--2---:R-:W-:Y:S05]  /*8110*/  @!P1 BRA `(.L_x_60) ;  /* 0xfffffffc00f09947 */ /* 0x004fea000383ffff */
[----:B------:R-:W-:Y:S05]  /*8120*/  BRA `(.L_x_118) ;  /* 0xffffffb400087947 */ /* 0x000fea000383ffff */
.L_x_61:
[----:B------:R-:W-:-:S07]  /*8130*/  MOV R3, UR47 ;  /* 0x0000002f00037c02 */ /* 0x000fce0008000f00 */
.L_x_119:
[----:B-1----:R1:W2:Y:S02]  /*8140*/  SYNCS.PHASECHK.TRANS64.TRYWAIT P0, [R3+URZ+0xa0], R0 ;  /* 0x0000a000030075a7 */ /* 0x0022a400080011ff */
[----:B--2---:R-:W-:Y:S05]  /*8150*/  @!P0 NANOSLEEP.SYNCS 0x989680 ;  /* 0x009896800000895d */ /* 0x004fea0003900000 */
[----:B------:R-:W2:Y:S02]  /*8160*/  @!P0 SYNCS.PHASECHK.TRANS64 P0, [R3+URZ+0xa0], R0 ;  /* 0x0000a000030085a7 */ /* 0x000ea400080010ff */
[----:B--2---:R-:W-:Y:S05]  /*8170*/  @!P0 BRA `(.L_x_119) ;  /* 0xfffffffc00f08947 */ /* 0x004fea000383ffff */
[----:B------:R-:W-:Y:S05]  /*8180*/  BRA `(.L_x_120) ;  /* 0xffffffb400547947 */ /* 0x000fea000383ffff */
.L_x_64:
[----:B------:R-:W-:Y:S07]  /*8190*/  MOV R0, UR7 ;  /* 0x0000000700007c02 */ /* 0x000fee0008000f00 */
.L_x_121:
[----:B-1----:R1:W2:Y:S02]  /*81a0*/  SYNCS.PHASECHK.TRANS64.TRYWAIT P0, [R0+URZ], R3 ;  /* 0x00000003000075a7 */ /* 0x0022a400080011ff */
[----:B--2---:R-:W-:Y:S05]  /*81b0*/  @!P0 NANOSLEEP.SYNCS 0x989680 ;  /* 0x009896800000895d */ /* 0x004fea0003900000 */
[----:B------:R-:W2:Y:S02]  /*81c0*/  @!P0 SYNCS.PHASECHK.TRANS64 P0, [R0+URZ], R3 ;  /* 0x00000003000085a7 */ /* 0x000ea400080010ff */
[----:B--2---:R-:W-:Y:S05]  /*81d0*/  @!P0 BRA `(.L_x_121) ;  /* 0xfffffffc00f08947 */ /* 0x004fea000383ffff */
[----:B------:R-:W-:Y:S05]  /*81e0*/  BRA `(.L_x_63) ;  /* 0xffffffb400707947 */ /* 0x000fea000383ffff */
.L_x_67:
[----:B------:R-:W-:-:S07]  /*81f0*/  MOV R0, UR4 ;  /* 0x0000000400007c02 */ /* 0x000fce0008000f00 */
.L_x_122:
[----:B--2---:R2:W4:Y:S02]  /*8200*/  SYNCS.PHASECHK.TRANS64.TRYWAIT P0, [R0+URZ], R3 ;  /* 0x00000003000075a7 */ /* 0x00452400080011ff */
[----:B----4-:R-:W-:Y:S05]  /*8210*/  @!P0 NANOSLEEP.SYNCS 0x989680 ;  /* 0x009896800000895d */ /* 0x010fea0003900000 */
[----:B------:R-:W4:Y:S02]  /*8220*/  @!P0 SYNCS.PHASECHK.TRANS64 P0, [R0+URZ], R3 ;  /* 0x00000003000085a7 */ /* 0x000f2400080010ff */
[----:B----4-:R-:W-:Y:S05]  /*8230*/  @!P0 BRA `(.L_x_122) ;  /* 0xfffffffc00f08947 */ /* 0x010fea000383ffff */
[----:B------:R-:W-:Y:S05]  /*8240*/  BRA `(.L_x_123) ;  /* 0xffffffb8009c7947 */ /* 0x000fea000383ffff */
.L_x_68:
[----:B------:R-:W-:-:S07]  /*8250*/  MOV R0, UR5 ;  /* 0x0000000500007c02 */ /* 0x000fce0008000f00 */
.L_x_124:
[----:B-1----:R1:W2:Y:S02]  /*8260*/  SYNCS.PHASECHK.TRANS64.TRYWAIT P0, [R0+URZ], R3 ;  /* 0x00000003000075a7 */ /* 0x0022a400080011ff */
[----:B--2---:R-:W-:Y:S05]  /*8270*/  @!P0 NANOSLEEP.SYNCS 0x989680 ;  /* 0x009896800000895d */ /* 0x004fea0003900000 */
[----:B------:R-:W2:Y:S02]  /*8280*/  @!P0 SYNCS.PHASECHK.TRANS64 P0, [R0+URZ], R3 ;  /* 0x00000003000085a7 */ /* 0x000ea400080010ff */
[----:B--2---:R-:W-:Y:S05]  /*8290*/  @!P0 BRA `(.L_x_124) ;  /* 0xfffffffc00f08947 */ /* 0x004fea000383ffff */
[----:B------:R-:W-:Y:S05]  /*82a0*/  BRA `(.L_x_125) ;  /* 0xffffffb800a87947 */ /* 0x000fea000383ffff */
.L_x_69:
[----:B------:R-:W-:-:S07]  /*82b0*/  MOV R0, UR5 ;  /* 0x0000000500007c02 */ /* 0x000fce0008000f00 */
.L_x_126:
[----:B-1----:R1:W2:Y:S02]  /*82c0*/  SYNCS.PHASECHK.TRANS64.TRYWAIT P0, [R0+URZ], R3 ;  /* 0x00000003000075a7 */ /* 0x0022a400080011ff */
[----:B--2---:R-:W-:Y:S05]  /*82d0*/  @!P0 NANOSLEEP.SYNCS 0x989680 ;  /* 0x009896800000895d */ /* 0x004fea0003900000 */
[----:B------:R-:W2:Y:S02]  /*82e0*/  @!P0 SYNCS.PHASECHK.TRANS64 P0, [R0+URZ], R3 ;  /* 0x00000003000085a7 */ /* 0x000ea400080010ff */
[----:B--2---:R-:W-:Y:S05]  /*82f0*/  @!P0 BRA `(.L_x_126) ;  /* 0xfffffffc00f08947 */ /* 0x004fea000383ffff */
[----:B------:R-:W-:Y:S05]  /*8300*/  BRA `(.L_x_127) ;  /* 0xffffffb800b47947 */ /* 0x000fea000383ffff */
.L_x_70:
[----:B------:R-:W-:-:S07]  /*8310*/  MOV R0, UR4 ;  /* 0x0000000400007c02 */ /* 0x000fce0008000f00 */
.L_x_128:
[----:B-1----:R1:W2:Y:S02]  /*8320*/  SYNCS.PHASECHK.TRANS64.TRYWAIT P0, [R0+URZ], R3 ;  /* 0x00000003000075a7 */ /* 0x0022a400080011ff */
[----:B--2---:R-:W-:Y:S05]  /*8330*/  @!P0 NANOSLEEP.SYNCS 0x989680 ;  /* 0x009896800000895d */ /* 0x004fea0003900000 */
[----:B------:R-:W2:Y:S02]  /*8340*/  @!P0 SYNCS.PHASECHK.TRANS64 P0, [R0+URZ], R3 ;  /* 0x00000003000085a7 */ /* 0x000ea400080010ff */
[----:B--2---:R-:W-:Y:S05]  /*8350*/  @!P0 BRA `(.L_x_128) ;  /* 0xfffffffc00f08947 */ /* 0x004fea000383ffff */
[----:B------:R-:W-:Y:S05]  /*8360*/  BRA `(.L_x_129) ;  /* 0xffffffb800c07947 */ /* 0x000fea000383ffff */
.L_x_75:
[----:B--2---:R2:W3:Y:S02]  /*8370*/  SYNCS.PHASECHK.TRANS64.TRYWAIT P0, [R3+URZ+0x60], R0 ;  /* 0x00006000030075a7 */ /* 0x0044e400080011ff */
[----:B---3--:R-:W-:Y:S05]  /*8380*/  @!P0 NANOSLEEP.SYNCS 0x989680 ;  /* 0x009896800000895d */ /* 0x008fea0003900000 */
[----:B------:R-:W3:Y:S02]  /*8390*/  @!P0 SYNCS.PHASECHK.TRANS64 P0, [R3+URZ+0x60], R0 ;  /* 0x00006000030085a7 */ /* 0x000ee400080010ff */
[----:B---3--:R-:W-:Y:S05]  /*83a0*/  @!P0 BRA `(.L_x_75) ;  /* 0xfffffffc00f08947 */ /* 0x008fea000383ffff */
[----:B------:R-:W-:Y:S05]  /*83b0*/  BRA `(.L_x_130) ;  /* 0xffffffbc00e87947 */ /* 0x000fea000383ffff */
.L_x_78:
[----:B------:R-:W-:Y:S07]  /*83c0*/  MOV R0, UR21 ;  /* 0x0000001500007c02 */ /* 0x000fee0008000f00 */
.L_x_131:
[----:B--2---:R2:W3:Y:S02]  /*83d0*/  SYNCS.PHASECHK.TRANS64.TRYWAIT P1, [R0+URZ+0x58], R3 ;  /* 0x00005803000075a7 */ /* 0x0044e400080211ff */
[----:B---3--:R-:W-:Y:S05]  /*83e0*/  @!P1 NANOSLEEP.SYNCS 0x989680 ;  /* 0x009896800000995d */ /* 0x008fea0003900000 */
[----:B------:R-:W3:Y:S02]  /*83f0*/  @!P1 SYNCS.PHASECHK.TRANS64 P1, [R0+URZ+0x58], R3 ;  /* 0x00005803000095a7 */ /* 0x000ee400080210ff */
[----:B---3--:R-:W-:Y:S05]  /*8400*/  @!P1 BRA `(.L_x_131) ;  /* 0xfffffffc00f09947 */ /* 0x008fea000383ffff */
[----:B------:R-:W-:Y:S05]  /*8410*/  BRA `(.L_x_77) ;  /* 0xffffffc4005c7947 */ /* 0x000fea000383ffff */
.L_x_81:
[----:B--2---:R-:W-:Y:S07]  /*8420*/  MOV R3, UR21 ;  /* 0x0000001500037c02 */ /* 0x004fee0008000f00 */
.L_x_132:
[----:B--2---:R2:W3:Y:S02]  /*8430*/  SYNCS.PHASECHK.TRANS64.TRYWAIT P0, [R3+URZ+0x48], R2 ;  /* 0x00004802030075a7 */ /* 0x0044e400080011ff */
[----:B---3--:R-:W-:Y:S05]  /*8440*/  @!P0 NANOSLEEP.SYNCS 0x989680 ;  /* 0x009896800000895d */ /* 0x008fea0003900000 */
[----:B------:R-:W3:Y:S02]  /*8450*/  @!P0 SYNCS.PHASECHK.TRANS64 P0, [R3+URZ+0x48], R2 ;  /* 0x00004802030085a7 */ /* 0x000ee400080010ff */
[----:B---3--:R-:W-:Y:S05]  /*8460*/  @!P0 BRA `(.L_x_132) ;  /* 0xfffffffc00f08947 */ /* 0x008fea000383ffff */
[----:B------:R-:W-:Y:S05]  /*8470*/  BRA `(.L_x_133) ;  /* 0xffffffc400b07947 */ /* 0x000fea000383ffff */
.L_x_84:
[----:B-1----:R1:W2:Y:S02]  /*8480*/  SYNCS.PHASECHK.TRANS64.TRYWAIT P0, [R8+URZ+0x60], R3 ;  /* 0x00006003080075a7 */ /* 0x0022a400080011ff */
[----:B--2---:R-:W-:Y:S05]  /*8490*/  @!P0 NANOSLEEP.SYNCS 0x989680 ;  /* 0x009896800000895d */ /* 0x004fea0003900000 */
[----:B------:R-:W2:Y:S02]  /*84a0*/  @!P0 SYNCS.PHASECHK.TRANS64 P0, [R8+URZ+0x60], R3 ;  /* 0x00006003080085a7 */ /* 0x000ea400080010ff */
[----:B--2---:R-:W-:Y:S05]  /*84b0*/  @!P0 BRA `(.L_x_84) ;  /* 0xfffffffc00f08947 */ /* 0x004fea000383ffff */
[----:B------:R-:W-:Y:S05]  /*84c0*/  BRA `(.L_x_134) ;  /* 0xffffffcc004c7947 */ /* 0x000fea000383ffff */
.L_x_90:
[----:B------:R-:W-:Y:S07]  /*84d0*/  MOV R0, UR46 ;  /* 0x0000002e00007c02 */ /* 0x000fee0008000f00 */
.L_x_135:
[----:B-1----:R1:W2:Y:S02]  /*84e0*/  SYNCS.PHASECHK.TRANS64.TRYWAIT P2, [R0+URZ+0x40], R5 ;  /* 0x00004005000075a7 */ /* 0x0022a400080411ff */
[----:B--2---:R-:W-:Y:S05]  /*84f0*/  @!P2 NANOSLEEP.SYNCS 0x989680 ;  /* 0x009896800000a95d */ /* 0x004fea0003900000 */
[----:B------:R-:W2:Y:S02]  /*8500*/  @!P2 SYNCS.PHASECHK.TRANS64 P2, [R0+URZ+0x40], R5 ;  /* 0x000040050000a5a7 */ /* 0x000ea400080410ff */
[----:B--2---:R-:W-:Y:S05]  /*8510*/  @!P2 BRA `(.L_x_135) ;  /* 0xfffffffc00f0a947 */ /* 0x004fea000383ffff */
[----:B------:R-:W-:Y:S05]  /*8520*/  BRA `(.L_x_89) ;  /* 0xffffffd400dc7947 */ /* 0x000fea000383ffff */
.L_x_92:
[----:B-1----:R-:W-:Y:S07]  /*8530*/  MOV R0, UR47 ;  /* 0x0000002f00007c02 */ /* 0x002fee0008000f00 */
.L_x_136:
[----:B-1----:R1:W4:Y:S02]  /*8540*/  SYNCS.PHASECHK.TRANS64.TRYWAIT P0, [R0+URZ+0x80], R3 ;  /* 0x00008003000075a7 */ /* 0x00232400080011ff */
[----:B----4-:R-:W-:Y:S05]  /*8550*/  @!P0 NANOSLEEP.SYNCS 0x989680 ;  /* 0x009896800000895d */ /* 0x010fea0003900000 */
[----:B------:R-:W4:Y:S02]  /*8560*/  @!P0 SYNCS.PHASECHK.TRANS64 P0, [R0+URZ+0x80], R3 ;  /* 0x00008003000085a7 */ /* 0x000f2400080010ff */
[----:B----4-:R-:W-:Y:S05]  /*8570*/  @!P0 BRA `(.L_x_136) ;  /* 0xfffffffc00f08947 */ /* 0x010fea000383ffff */
[----:B------:R-:W-:Y:S05]  /*8580*/  BRA `(.L_x_91) ;  /* 0xffffffd8005c7947 */ /* 0x000fea000383ffff */
        .weak           $__internal_0_$__cuda_sm10x_tcgen05_guardrail_trap_col_being_dealloced_not_returned_by_alloc
        .type           $__internal_0_$__cuda_sm10x_tcgen05_guardrail_trap_col_being_dealloced_not_returned_by_alloc,@function
        .size           $__internal_0_$__cuda_sm10x_tcgen05_guardrail_trap_col_being_dealloced_not_returned_by_alloc,($__internal_1_$__cuda_sm10x_tcgen05_guardrail_trap_phase_invalid_during_alloc - $__internal_0_$__cuda_sm10x_tcgen05_guardrail_trap_col_being_dealloced_not_returned_by_alloc)
$__internal_0_$__cuda_sm10x_tcgen05_guardrail_trap_col_being_dealloced_not_returned_by_alloc:
[----:B------:R-:W-:Y:S05]  /*8590*/  BPT.TRAP 0x1 ;  /* 0x000000040000795c */ /* 0x000fea0000300000 */
[----:B------:R-:W-:-:S04]  /*85a0*/  HFMA2 R3, -RZ, RZ, 0, 0 ;  /* 0x00000000ff037431 */ /* 0x000fc800000001ff */
[----:B------:R-:W-:Y:S05]  /*85b0*/  RET.REL.NODEC R2 `(_ZN7cutlass13device_kernelINS_4gemm6kernel13GemmUniversalIN4cute5tupleIJiiiiEEENS1_10collective13CollectiveMmaINS1_35MainloopSm100TmaUmmaWarpSpecializedILi4ELi2ELi4ENS5_IJNS4_1CILi2EEENSA_ILi1EEESC_EEEEENS5_IJNSA_ILi64EEENSA_ILi112EEENSA_ILi256EEEEEENS_12float_e4m3_tENS5_IJlSC_lEEESJ_SK_NS4_8TiledMMAINS4_8MMA_AtomIJNS4_10MMA_TraitsINS4_19SM100_MMA_F8F6F4_SSEJSJ_SJ_fSF_SG_NS4_17integral_constantINS4_4UMMA5MajorELSR_0EEESS_NSP_INSQ_7ScaleInELST_0EEESU_EEEEEENS4_6LayoutINS5_IJSC_SC_SC_EEENS5_IJNSA_ILi0EEESZ_SZ_EEEEENS5_IJNS4_10UnderscoreES12_S12_EEEEENS4_13SM90_TMA_LOADENS4_14ComposedLayoutINS4_7SwizzleILi3ELi4ELi3EEENS4_18smem_ptr_flag_bitsILi8EEENSX_INS5_IJNSA_ILi8EEENSA_ILi128EEEEEENS5_IJS1C_SC_EEEEEEEvNS4_8identityENS4_23SM90_TMA_LOAD_MULTICASTES1G_vS1H_EENS_8epilogue10collective18CollectiveEpilogueINS1K_23Sm100TmaWarpSpecializedILi1ELi1ELi56ELb0ELb0EEEJSI_NS5_IJNSX_ISF_SC_EENSX_ISG_SC_EEEEESJ_SK_SJ_SK_NS1K_6fusion15FusionCallbacksIS1O_NS1S_17LinearCombinationISJ_fSJ_fLNS_15FloatRoundStyleE2EEESI_S1R_JEEENS4_5SM1004TMEM4LOAD25SM100_TMEM_LOAD_16dp32b8xES15_NS16_INS17_ILi0ELi4ELi3EEES1A_NSX_INS5_IJS1B_NSA_ILi16EEEEEENS5_IJS23_SC_EEEEEEENS4_39AutoVectorizingCopyWithAssumedAlignmentILi128EEENS4_14SM90_TMA_STOREES27_S29_S29_EEEvvEEEEvNT_6ParamsE) ;  /* 0xffffff7802907950 */ /* 0x000fea0003c3ffff */
        .weak           $__internal_1_$__cuda_sm10x_tcgen05_guardrail_trap_phase_invalid_during_alloc
        .type           $__internal_1_$__cuda_sm10x_tcgen05_guardrail_trap_phase_invalid_during_alloc,@function
        .size           $__internal_1_$__cuda_sm10x_tcgen05_guardrail_trap_phase_invalid_during_alloc,($__internal_2_$__cuda_sm10x_tcgen05_guardrail_trap_unallocated_columns_being_dealloced - $__internal_1_$__cuda_sm10x_tcgen05_guardrail_trap_phase_invalid_during_alloc)
$__internal_1_$__cuda_sm10x_tcgen05_guardrail_trap_phase_invalid_during_alloc:
[----:B------:R-:W-:Y:S05]  /*85c0*/  BPT.TRAP 0x1 ;  /* 0x000000040000795c */ /* 0x000fea0000300000 */
[----:B------:R-:W-:-:S04]  /*85d0*/  MOV R5, 0x0 ;  /* 0x0000000000057802 */ /* 0x000fc80000000f00 */
[----:B------:R-:W-:Y:S05]  /*85e0*/  RET.REL.NODEC R4 `(_ZN7cutlass13device_kernelINS_4gemm6kernel13GemmUniversalIN4cute5tupleIJiiiiEEENS1_10collective13CollectiveMmaINS1_35MainloopSm100TmaUmmaWarpSpecializedILi4ELi2ELi4ENS5_IJNS4_1CILi2EEENSA_ILi1EEESC_EEEEENS5_IJNSA_ILi64EEENSA_ILi112EEENSA_ILi256EEEEEENS_12float_e4m3_tENS5_IJlSC_lEEESJ_SK_NS4_8TiledMMAINS4_8MMA_AtomIJNS4_10MMA_TraitsINS4_19SM100_MMA_F8F6F4_SSEJSJ_SJ_fSF_SG_NS4_17integral_constantINS4_4UMMA5MajorELSR_0EEESS_NSP_INSQ_7ScaleInELST_0EEESU_EEEEEENS4_6LayoutINS5_IJSC_SC_SC_EEENS5_IJNSA_ILi0EEESZ_SZ_EEEEENS5_IJNS4_10UnderscoreES12_S12_EEEEENS4_13SM90_TMA_LOADENS4_14ComposedLayoutINS4_7SwizzleILi3ELi4ELi3EEENS4_18smem_ptr_flag_bitsILi8EEENSX_INS5_IJNSA_ILi8EEENSA_ILi128EEEEEENS5_IJS1C_SC_EEEEEEEvNS4_8identityENS4_23SM90_TMA_LOAD_MULTICASTES1G_vS1H_EENS_8epilogue10collective18CollectiveEpilogueINS1K_23Sm100TmaWarpSpecializedILi1ELi1ELi56ELb0ELb0EEEJSI_NS5_IJNSX_ISF_SC_EENSX_ISG_SC_EEEEESJ_SK_SJ_SK_NS1K_6fusion15FusionCallbacksIS1O_NS1S_17LinearCombinationISJ_fSJ_fLNS_15FloatRoundStyleE2EEESI_S1R_JEEENS4_5SM1004TMEM4LOAD25SM100_TMEM_LOAD_16dp32b8xES15_NS16_INS17_ILi0ELi4ELi3EEES1A_NSX_INS5_IJS1B_NSA_ILi16EEEEEENS5_IJS23_SC_EEEEEEENS4_39AutoVectorizingCopyWithAssumedAlignmentILi128EEENS4_14SM90_TMA_STOREES27_S29_S29_EEEvvEEEEvNT_6ParamsE) ;  /* 0xffffff7804847950 */ /* 0x000fea0003c3ffff */
        .weak           $__internal_2_$__cuda_sm10x_tcgen05_guardrail_trap_unallocated_columns_being_dealloced
        .type           $__internal_2_$__cuda_sm10x_tcgen05_guardrail_trap_unallocated_columns_being_dealloced,@function
        .size           $__internal_2_$__cuda_sm10x_tcgen05_guardrail_trap_unallocated_columns_being_dealloced,(.L_x_138 - $__internal_2_$__cuda_sm10x_tcgen05_guardrail_trap_unallocated_columns_being_dealloced)
$__internal_2_$__cuda_sm10x_tcgen05_guardrail_trap_unallocated_columns_being_dealloced:
[----:B------:R-:W-:Y:S05]  /*85f0*/  BPT.TRAP 0x1 ;  /* 0x000000040000795c */ /* 0x000fea0000300000 */
[----:B------:R-:W-:-:S04]  /*8600*/  HFMA2 R3, -RZ, RZ, 0, 0 ;  /* 0x00000000ff037431 */ /* 0x000fc800000001ff */
[----:B------:R-:W-:Y:S05]  /*8610*/  RET.REL.NODEC R2 `(_ZN7cutlass13device_kernelINS_4gemm6kernel13GemmUniversalIN4cute5tupleIJiiiiEEENS1_10collective13CollectiveMmaINS1_35MainloopSm100TmaUmmaWarpSpecializedILi4ELi2ELi4ENS5_IJNS4_1CILi2EEENSA_ILi1EEESC_EEEEENS5_IJNSA_ILi64EEENSA_ILi112EEENSA_ILi256EEEEEENS_12float_e4m3_tENS5_IJlSC_lEEESJ_SK_NS4_8TiledMMAINS4_8MMA_AtomIJNS4_10MMA_TraitsINS4_19SM100_MMA_F8F6F4_SSEJSJ_SJ_fSF_SG_NS4_17integral_constantINS4_4UMMA5MajorELSR_0EEESS_NSP_INSQ_7ScaleInELST_0EEESU_EEEEEENS4_6LayoutINS5_IJSC_SC_SC_EEENS5_IJNSA_ILi0EEESZ_SZ_EEEEENS5_IJNS4_10UnderscoreES12_S12_EEEEENS4_13SM90_TMA_LOADENS4_14ComposedLayoutINS4_7SwizzleILi3ELi4ELi3EEENS4_18smem_ptr_flag_bitsILi8EEENSX_INS5_IJNSA_ILi8EEENSA_ILi128EEEEEENS5_IJS1C_SC_EEEEEEEvNS4_8identityENS4_23SM90_TMA_LOAD_MULTICASTES1G_vS1H_EENS_8epilogue10collective18CollectiveEpilogueINS1K_23Sm100TmaWarpSpecializedILi1ELi1ELi56ELb0ELb0EEEJSI_NS5_IJNSX_ISF_SC_EENSX_ISG_SC_EEEEESJ_SK_SJ_SK_NS1K_6fusion15FusionCallbacksIS1O_NS1S_17LinearCombinationISJ_fSJ_fLNS_15FloatRoundStyleE2EEESI_S1R_JEEENS4_5SM1004TMEM4LOAD25SM100_TMEM_LOAD_16dp32b8xES15_NS16_INS17_ILi0ELi4ELi3EEES1A_NSX_INS5_IJS1B_NSA_ILi16EEEEEENS5_IJS23_SC_EEEEEEENS4_39AutoVectorizingCopyWithAssumedAlignmentILi128EEENS4_14SM90_TMA_STOREES27_S29_S29_EEEvvEEEEvNT_6ParamsE) ;  /* 0xffffff7802787950 */ /* 0x000fea0003c3ffff */
.L_x_137:
[----:B------:R-:W-:-:S00]  /*8620*/  BRA `(.L_x_137) ;  /* 0xfffffffc00fc7947 */ /* 0x000fc0000383ffff */
[----:B------:R-:W-:-:S00]  /*8630*/  NOP ;  /* 0x0000000000007918 */ /* 0x000fc00000000000 */
        /* <DEDUP_REMOVED lines=12> */
.L_x_138:


//--------------------- .nv.global.init           --------------------------
	.section	.nv.global.init,"aw",@progbits
.nv.global.init:
	.type		$str$26,@object
	.size		$str$26,($str$25 - $str$26)
$str$26:
        /*0000*/ 	.byte	0x2f, 0x74, 0x6d, 0x70, 0x2f, 0x63, 0x75, 0x74, 0x6c, 0x61, 0x73, 0x73, 0x5f, 0x73, 0x77, 0x65
        /*0010*/ 	.byte	0x65, 0x70, 0x5f, 0x73, 0x72, 0x63, 0x2f, 0x69, 0x6e, 0x63, 0x6c, 0x75, 0x64, 0x65, 0x2f, 0x63
        /*0020*/ 	.byte	0x75, 0x74, 0x65, 0x2f, 0x61, 0x74, 0x6f, 0x6d, 0x2f, 0x63, 0x6f, 0x70, 0x79, 0x5f, 0x74, 0x72
        /*0030*/ 	.byte	0x61, 0x69, 0x74, 0x73, 0x5f, 0x73, 0x6d, 0x31, 0x30, 0x30, 0x2e, 0x68, 0x70, 0x70, 0x00
	.type		$str$25,@object
	.size		$str$25,(__unnamed_1 - $str$25)
$str$25:
        /*003f*/ 	.byte	0x28, 0x28, 0x75, 0x69, 0x6e, 0x74, 0x33, 0x32, 0x5f, 0x74, 0x28, 0x74, 0x68, 0x72, 0x65, 0x61
        /*004f*/ 	.byte	0x64, 0x49, 0x64, 0x78, 0x2e, 0x78, 0x29, 0x20, 0x2f, 0x20, 0x33, 0x32, 0x29, 0x20, 0x25, 0x20
        /*005f*/ 	.byte	0x34, 0x29, 0x20, 0x3d, 0x3d, 0x20, 0x28, 0x28, 0x28, 0x74, 0x6d, 0x65, 0x6d, 0x5f, 0x61, 0x64
        /*006f*/ 	.byte	0x64, 0x72, 0x20, 0x3e, 0x3e, 0x20, 0x31, 0x36, 0x29, 0x20, 0x2f, 0x20, 0x33, 0x32, 0x29, 0x20
        /*007f*/ 	.byte	0x25, 0x20, 0x34, 0x29, 0x00
	.type		__unnamed_1,@object
	.size		__unnamed_1,(.L_1 - __unnamed_1)
__unnamed_1:
        /*0084*/ 	.byte	0x63, 0x6f, 0x6e, 0x73, 0x74, 0x65, 0x78, 0x70, 0x72, 0x20, 0x76, 0x6f, 0x69, 0x64, 0x20, 0x63
        /* <DEDUP_REMOVED lines=36> */
        /*02d4*/ 	.byte	0x3c, 0x30, 0x3e, 0x3e, 0x3e, 0x3e, 0x5d, 0x00
.L_1:


//--------------------- .nv.shared._ZN7cutlass13device_kernelINS_4gemm6kernel13GemmUniversalIN4cute5tupleIJiiiiEEENS1_10collective13CollectiveMmaINS1_35MainloopSm100TmaUmmaWarpSpecializedILi4ELi2ELi4ENS5_IJNS4_1CILi2EEENSA_ILi1EEESC_EEEEENS5_IJNSA_ILi64EEENSA_ILi112EEENSA_ILi256EEEEEENS_12float_e4m3_tENS5_IJlSC_lEEESJ_SK_NS4_8TiledMMAINS4_8MMA_AtomIJNS4_10MMA_TraitsINS4_19SM100_MMA_F8F6F4_SSEJSJ_SJ_fSF_SG_NS4_17integral_constantINS4_4UMMA5MajorELSR_0EEESS_NSP_INSQ_7ScaleInELST_0EEESU_EEEEEENS4_6LayoutINS5_IJSC_SC_SC_EEENS5_IJNSA_ILi0EEESZ_SZ_EEEEENS5_IJNS4_10UnderscoreES12_S12_EEEEENS4_13SM90_TMA_LOADENS4_14ComposedLayoutINS4_7SwizzleILi3ELi4ELi3EEENS4_18smem_ptr_flag_bitsILi8EEENSX_INS5_IJNSA_ILi8EEENSA_ILi128EEEEEENS5_IJS1C_SC_EEEEEEEvNS4_8identityENS4_23SM90_TMA_LOAD_MULTICASTES1G_vS1H_EENS_8epilogue10collective18CollectiveEpilogueINS1K_23Sm100TmaWarpSpecializedILi1ELi1ELi56ELb0ELb0EEEJSI_NS5_IJNSX_ISF_SC_EENSX_ISG_SC_EEEEESJ_SK_SJ_SK_NS1K_6fusion15FusionCallbacksIS1O_NS1S_17LinearCombinationISJ_fSJ_fLNS_15FloatRoundStyleE2EEESI_S1R_JEEENS4_5SM1004TMEM4LOAD25SM100_TMEM_LOAD_16dp32b8xES15_NS16_INS17_ILi0ELi4ELi3EEES1A_NSX_INS5_IJS1B_NSA_ILi16EEEEEENS5_IJS23_SC_EEEEEEENS4_39AutoVectorizingCopyWithAssumedAlignmentILi128EEENS4_14SM90_TMA_STOREES27_S29_S29_EEEvvEEEEvNT_6ParamsE --------------------------
	.section	.nv.shared._ZN7cutlass13device_kernelINS_4gemm6kernel13GemmUniversalIN4cute5tupleIJiiiiEEENS1_10collective13CollectiveMmaINS1_35MainloopSm100TmaUmmaWarpSpecializedILi4ELi2ELi4ENS5_IJNS4_1CILi2EEENSA_ILi1EEESC_EEEEENS5_IJNSA_ILi64EEENSA_ILi112EEENSA_ILi256EEEEEENS_12float_e4m3_tENS5_IJlSC_lEEESJ_SK_NS4_8TiledMMAINS4_8MMA_AtomIJNS4_10MMA_TraitsINS4_19SM100_MMA_F8F6F4_SSEJSJ_SJ_fSF_SG_NS4_17integral_constantINS4_4UMMA5MajorELSR_0EEESS_NSP_INSQ_7ScaleInELST_0EEESU_EEEEEENS4_6LayoutINS5_IJSC_SC_SC_EEENS5_IJNSA_ILi0EEESZ_SZ_EEEEENS5_IJNS4_10UnderscoreES12_S12_EEEEENS4_13SM90_TMA_LOADENS4_14ComposedLayoutINS4_7SwizzleILi3ELi4ELi3EEENS4_18smem_ptr_flag_bitsILi8EEENSX_INS5_IJNSA_ILi8EEENSA_ILi128EEEEEENS5_IJS1C_SC_EEEEEEEvNS4_8identityENS4_23SM90_TMA_LOAD_MULTICASTES1G_vS1H_EENS_8epilogue10collective18CollectiveEpilogueINS1K_23Sm100TmaWarpSpecializedILi1ELi1ELi56ELb0ELb0EEEJSI_NS5_IJNSX_ISF_SC_EENSX_ISG_SC_EEEEESJ_SK_SJ_SK_NS1K_6fusion15FusionCallbacksIS1O_NS1S_17LinearCombinationISJ_fSJ_fLNS_15FloatRoundStyleE2EEESI_S1R_JEEENS4_5SM1004TMEM4LOAD25SM100_TMEM_LOAD_16dp32b8xES15_NS16_INS17_ILi0ELi4ELi3EEES1A_NSX_INS5_IJS1B_NSA_ILi16EEEEEENS5_IJS23_SC_EEEEEEENS4_39AutoVectorizingCopyWithAssumedAlignmentILi128EEENS4_14SM90_TMA_STOREES27_S29_S29_EEEvvEEEEvNT_6ParamsE,"aw",@nobits
	.sectionflags	@""
	.align	16
	.zero		1024


//--------------------- .nv.shared.reserved.0     --------------------------
	.section	.nv.shared.reserved.0,"aw",@nobits
	.weak		__nv_reservedSMEM_offset_0_alias
	.size		__nv_reservedSMEM_offset_0_alias, 0, 64
	.other		__nv_reservedSMEM_offset_0_alias,@"STO_CUDA_RESERVED_SHARED STV_DEFAULT"
__nv_reservedSMEM_offset_0_alias:
	.zero		0
.nv.shared.reserved.0:
	.zero		64
	.weak		__nv_reservedSMEM_tcgen05_partition
	.type		__nv_reservedSMEM_tcgen05_partition,@object
	.size		__nv_reservedSMEM_tcgen05_partition,(.L_0 - __nv_reservedSMEM_tcgen05_partition)
__nv_reservedSMEM_tcgen05_partition:
	.zero		32
.L_0:


//--------------------- .nv.global                --------------------------
	.section	.nv.global,"aw",@nobits
.nv.global:
	.type		_ZN40_INTERNAL_867c907d_4_k_cu_86152988_340034cute1_E,@object
	.size		_ZN40_INTERNAL_867c907d_4_k_cu_86152988_340034cute1_E,(_ZN40_INTERNAL_867c907d_4_k_cu_86152988_340034cuda3std3__45__cpo6cbeginE - _ZN40_INTERNAL_867c907d_4_k_cu_86152988_340034cute1_E)
_ZN40_INTERNAL_867c907d_4_k_cu_86152988_340034cute1_E:
	.zero		1
	.type		_ZN40_INTERNAL_867c907d_4_k_cu_86152988_340034cuda3std3__45__cpo6cbeginE,@object
	.size		_ZN40_INTERNAL_867c907d_4_k_cu_86152988_340034cuda3std3__45__cpo6cbeginE,(_ZN40_INTERNAL_867c907d_4_k_cu_86152988_340034cuda3std3__48in_placeE - _ZN40_INTERNAL_867c907d_4_k_cu_86152988_340034cuda3std3__45__cpo6cbeginE)
_ZN40_INTERNAL_867c907d_4_k_cu_86152988_340034cuda3std3__45__cpo6cbeginE:
	.zero		1
	.type		_ZN40_INTERNAL_867c907d_4_k_cu_86152988_340034cuda3std3__48in_placeE,@object
	.size		_ZN40_INTERNAL_867c907d_4_k_cu_86152988_340034cuda3std3__48in_placeE,(_ZN40_INTERNAL_867c907d_4_k_cu_86152988_340034cuda3std6ranges3__45__cpo9iter_moveE - _ZN40_INTERNAL_867c907d_4_k_cu_86152988_340034cuda3std3__48in_placeE)
_ZN40_INTERNAL_867c907d_4_k_cu_86152988_340034cuda3std3__48in_placeE:
	.zero		1
	.type		_ZN40_INTERNAL_867c907d_4_k_cu_86152988_340034cuda3std6ranges3__45__cpo9iter_moveE,@object
	.size		_ZN40_INTERNAL_867c907d_4_k_cu_86152988_340034cuda3std6ranges3__45__cpo9iter_moveE,(_ZN40_INTERNAL_867c907d_4_k_cu_86152988_340034cuda3std3__45__cpo5beginE - _ZN40_INTERNAL_867c907d_4_k_cu_86152988_340034cuda3std6ranges3__45__cpo9iter_moveE)
_ZN40_INTERNAL_867c907d_4_k_cu_86152988_340034cuda3std6ranges3__45__cpo9iter_moveE:
	.zero		1
	.type		_ZN40_INTERNAL_867c907d_4_k_cu_86152988_340034cuda3std3__45__cpo5beginE,@object
	.size		_ZN40_INTERNAL_867c907d_4_k_cu_86152988_340034cuda3std3__45__cpo5beginE,(_ZN40_INTERNAL_867c907d_4_k_cu_86152988_340034cuda3std3__442_GLOBAL__N__867c907d_4_k_cu_86152988_340036ignoreE - _ZN40_INTERNAL_867c907d_4_k_cu_86152988_340034cuda3std3__45__cpo5beginE)
_ZN40_INTERNAL_867c907d_4_k_cu_86152988_340034cuda3std3__45__cpo5beginE:
	.zero		1
	.type		_ZN40_INTERNAL_867c907d_4_k_cu_86152988_340034cuda3std3__442_GLOBAL__N__867c907d_4_k_cu_86152988_340036ignoreE,@object
	.size		_ZN40_INTERNAL_867c907d_4_k_cu_86152988_340034cuda3std3__442_GLOBAL__N__867c907d_4_k_cu_86152988_340036ignoreE,(_ZN40_INTERNAL_867c907d_4_k_cu_86152988_340034cute7productE - _ZN40_INTERNAL_867c907d_4_k_cu_86152988_340034cuda3std3__442_GLOBAL__N__867c907d_4_k_cu_86152988_340036ignoreE)
_ZN40_INTERNAL_867c907d_4_k_cu_86152988_340034cuda3std3__442_GLOBAL__N__867c907d_4_k_cu_86152988_340036ignoreE:
	.zero		1
	.type		_ZN40_INTERNAL_867c907d_4_k_cu_86152988_340034cute7productE,@object
	.size		_ZN40_INTERNAL_867c907d_4_k_cu_86152988_340034cute7productE,(_ZN40_INTERNAL_867c907d_4_k_cu_86152988_340034cuda3std3__45__cpo3endE - _ZN40_INTERNAL_867c907d_4_k_cu_86152988_340034cute7productE)
_ZN40_INTERNAL_867c907d_4_k_cu_86152988_340034cute7productE:
	.zero		1
	.type		_ZN40_INTERNAL_867c907d_4_k_cu_86152988_340034cuda3std3__45__cpo3endE,@object
	.size		_ZN40_INTERNAL_867c907d_4_k_cu_86152988_340034cuda3std3__45__cpo3endE,(_ZN40_INTERNAL_867c907d_4_k_cu_86152988_340034cuda3std3__419piecewise_constructE - _ZN40_INTERNAL_867c907d_4_k_cu_86152988_340034cuda3std3__45__cpo3endE)
_ZN40_INTERNAL_867c907d_4_k_cu_86152988_340034cuda3std3__45__cpo3endE:
	.zero		1
	.type		_ZN40_INTERNAL_867c907d_4_k_cu_86152988_340034cuda3std3__419piecewise_constructE,@object
	.size		_ZN40_INTERNAL_867c907d_4_k_cu_86152988_340034cuda3std3__419piecewise_constructE,(_ZN40_INTERNAL_867c907d_4_k_cu_86152988_340034cuda3std3__45__cpo4cendE - _ZN40_INTERNAL_867c907d_4_k_cu_86152988_340034cuda3std3__419piecewise_constructE)
_ZN40_INTERNAL_867c907d_4_k_cu_86152988_340034cuda3std3__419piecewise_constructE:
	.zero		1
	.type		_ZN40_INTERNAL_867c907d_4_k_cu_86152988_340034cuda3std3__45__cpo4cendE,@object
	.size		_ZN40_INTERNAL_867c907d_4_k_cu_86152988_340034cuda3std3__45__cpo4cendE,(_ZN40_INTERNAL_867c907d_4_k_cu_86152988_340034cuda3std6ranges3__45__cpo4swapE - _ZN40_INTERNAL_867c907d_4_k_cu_86152988_340034cuda3std3__45__cpo4cendE)
_ZN40_INTERNAL_867c907d_4_k_cu_86152988_340034cuda3std3__45__cpo4cendE:
	.zero		1
	.type		_ZN40_INTERNAL_867c907d_4_k_cu_86152988_340034cuda3std6ranges3__45__cpo4swapE,@object
	.size		_ZN40_INTERNAL_867c907d_4_k_cu_86152988_340034cuda3std6ranges3__45__cpo4swapE,(.L_9 - _ZN40_INTERNAL_867c907d_4_k_cu_86152988_340034cuda3std6ranges3__45__cpo4swapE)
_ZN40_INTERNAL_867c907d_4_k_cu_86152988_340034cuda3std6ranges3__45__cpo4swapE:
	.zero		1
.L_9:


//--------------------- .nv.constant0._ZN7cutlass13device_kernelINS_4gemm6kernel13GemmUniversalIN4cute5tupleIJiiiiEEENS1_10collective13CollectiveMmaINS1_35MainloopSm100TmaUmmaWarpSpecializedILi4ELi2ELi4ENS5_IJNS4_1CILi2EEENSA_ILi1EEESC_EEEEENS5_IJNSA_ILi64EEENSA_ILi112EEENSA_ILi256EEEEEENS_12float_e4m3_tENS5_IJlSC_lEEESJ_SK_NS4_8TiledMMAINS4_8MMA_AtomIJNS4_10MMA_TraitsINS4_19SM100_MMA_F8F6F4_SSEJSJ_SJ_fSF_SG_NS4_17integral_constantINS4_4UMMA5MajorELSR_0EEESS_NSP_INSQ_7ScaleInELST_0EEESU_EEEEEENS4_6LayoutINS5_IJSC_SC_SC_EEENS5_IJNSA_ILi0EEESZ_SZ_EEEEENS5_IJNS4_10UnderscoreES12_S12_EEEEENS4_13SM90_TMA_LOADENS4_14ComposedLayoutINS4_7SwizzleILi3ELi4ELi3EEENS4_18smem_ptr_flag_bitsILi8EEENSX_INS5_IJNSA_ILi8EEENSA_ILi128EEEEEENS5_IJS1C_SC_EEEEEEEvNS4_8identityENS4_23SM90_TMA_LOAD_MULTICASTES1G_vS1H_EENS_8epilogue10collective18CollectiveEpilogueINS1K_23Sm100TmaWarpSpecializedILi1ELi1ELi56ELb0ELb0EEEJSI_NS5_IJNSX_ISF_SC_EENSX_ISG_SC_EEEEESJ_SK_SJ_SK_NS1K_6fusion15FusionCallbacksIS1O_NS1S_17LinearCombinationISJ_fSJ_fLNS_15FloatRoundStyleE2EEESI_S1R_JEEENS4_5SM1004TMEM4LOAD25SM100_TMEM_LOAD_16dp32b8xES15_NS16_INS17_ILi0ELi4ELi3EEES1A_NSX_INS5_IJS1B_NSA_ILi16EEEEEENS5_IJS23_SC_EEEEEEENS4_39AutoVectorizingCopyWithAssumedAlignmentILi128EEENS4_14SM90_TMA_STOREES27_S29_S29_EEEvvEEEEvNT_6ParamsE --------------------------
	.section	.nv.constant0._ZN7cutlass13device_kernelINS_4gemm6kernel13GemmUniversalIN4cute5tupleIJiiiiEEENS1_10collective13CollectiveMmaINS1_35MainloopSm100TmaUmmaWarpSpecializedILi4ELi2ELi4ENS5_IJNS4_1CILi2EEENSA_ILi1EEESC_EEEEENS5_IJNSA_ILi64EEENSA_ILi112EEENSA_ILi256EEEEEENS_12float_e4m3_tENS5_IJlSC_lEEESJ_SK_NS4_8TiledMMAINS4_8MMA_AtomIJNS4_10MMA_TraitsINS4_19SM100_MMA_F8F6F4_SSEJSJ_SJ_fSF_SG_NS4_17integral_constantINS4_4UMMA5MajorELSR_0EEESS_NSP_INSQ_7ScaleInELST_0EEESU_EEEEEENS4_6LayoutINS5_IJSC_SC_SC_EEENS5_IJNSA_ILi0EEESZ_SZ_EEEEENS5_IJNS4_10UnderscoreES12_S12_EEEEENS4_13SM90_TMA_LOADENS4_14ComposedLayoutINS4_7SwizzleILi3ELi4ELi3EEENS4_18smem_ptr_flag_bitsILi8EEENSX_INS5_IJNSA_ILi8EEENSA_ILi128EEEEEENS5_IJS1C_SC_EEEEEEEvNS4_8identityENS4_23SM90_TMA_LOAD_MULTICASTES1G_vS1H_EENS_8epilogue10collective18CollectiveEpilogueINS1K_23Sm100TmaWarpSpecializedILi1ELi1ELi56ELb0ELb0EEEJSI_NS5_IJNSX_ISF_SC_EENSX_ISG_SC_EEEEESJ_SK_SJ_SK_NS1K_6fusion15FusionCallbacksIS1O_NS1S_17LinearCombinationISJ_fSJ_fLNS_15FloatRoundStyleE2EEESI_S1R_JEEENS4_5SM1004TMEM4LOAD25SM100_TMEM_LOAD_16dp32b8xES15_NS16_INS17_ILi0ELi4ELi3EEES1A_NSX_INS5_IJS1B_NSA_ILi16EEEEEENS5_IJS23_SC_EEEEEEENS4_39AutoVectorizingCopyWithAssumedAlignmentILi128EEENS4_14SM90_TMA_STOREES27_S29_S29_EEEvvEEEEvNT_6ParamsE,"a",@progbits
	.sectionflags	@""
	.align	4
.nv.constant0._ZN7cutlass13device_kernelINS_4gemm6kernel13GemmUniversalIN4cute5tupleIJiiiiEEENS1_10collective13CollectiveMmaINS1_35MainloopSm100TmaUmmaWarpSpecializedILi4ELi2ELi4ENS5_IJNS4_1CILi2EEENSA_ILi1EEESC_EEEEENS5_IJNSA_ILi64EEENSA_ILi112EEENSA_ILi256EEEEEENS_12float_e4m3_tENS5_IJlSC_lEEESJ_SK_NS4_8TiledMMAINS4_8MMA_AtomIJNS4_10MMA_TraitsINS4_19SM100_MMA_F8F6F4_SSEJSJ_SJ_fSF_SG_NS4_17integral_constantINS4_4UMMA5MajorELSR_0EEESS_NSP_INSQ_7ScaleInELST_0EEESU_EEEEEENS4_6LayoutINS5_IJSC_SC_SC_EEENS5_IJNSA_ILi0EEESZ_SZ_EEEEENS5_IJNS4_10UnderscoreES12_S12_EEEEENS4_13SM90_TMA_LOADENS4_14ComposedLayoutINS4_7SwizzleILi3ELi4ELi3EEENS4_18smem_ptr_flag_bitsILi8EEENSX_INS5_IJNSA_ILi8EEENSA_ILi128EEEEEENS5_IJS1C_SC_EEEEEEEvNS4_8identityENS4_23SM90_TMA_LOAD_MULTICASTES1G_vS1H_EENS_8epilogue10collective18CollectiveEpilogueINS1K_23Sm100TmaWarpSpecializedILi1ELi1ELi56ELb0ELb0EEEJSI_NS5_IJNSX_ISF_SC_EENSX_ISG_SC_EEEEESJ_SK_SJ_SK_NS1K_6fusion15FusionCallbacksIS1O_NS1S_17LinearCombinationISJ_fSJ_fLNS_15FloatRoundStyleE2EEESI_S1R_JEEENS4_5SM1004TMEM4LOAD25SM100_TMEM_LOAD_16dp32b8xES15_NS16_INS17_ILi0ELi4ELi3EEES1A_NSX_INS5_IJS1B_NSA_ILi16EEEEEENS5_IJS23_SC_EEEEEEENS4_39AutoVectorizingCopyWithAssumedAlignmentILi128EEENS4_14SM90_TMA_STOREES27_S29_S29_EEEvvEEEEvNT_6ParamsE:
	.zero		2944


//--------------------- SYMBOLS --------------------------

	.type		.nv.reservedSmem.offset0,@object
	.size		.nv.reservedSmem.offset0,0x4
	.type		.nv.reservedSmem.cap,@object
	.size		.nv.reservedSmem.cap,0x4
	.type		__assertfail,@function
